//
// Generated by NVIDIA NVVM Compiler
//
// Compiler Build ID: CL-36424714
// Cuda compilation tools, release 13.0, V13.0.88
// Based on NVVM 20.0.0
//

.version 9.0
.target sm_100
.address_size 64

	// .globl	_Z14sobel_originalPhS_jjj
.const .align 1 .b8 mask[50] = {255, 252, 250, 252, 255, 254, 248, 244, 248, 254, 0, 0, 0, 0, 0, 2, 8, 12, 8, 2, 1, 4, 6, 4, 1, 255, 254, 0, 2, 1, 252, 248, 0, 8, 4, 250, 244, 0, 12, 6, 252, 248, 0, 8, 4, 255, 254, 0, 2, 1};
// _ZZ11sobel_opt_1PhS_jjjE8shared_R has been demoted
// _ZZ11sobel_opt_1PhS_jjjE8shared_G has been demoted
// _ZZ11sobel_opt_1PhS_jjjE8shared_B has been demoted
// _ZZ11sobel_opt_2PhS_jjjE6s_tile has been demoted

.visible .entry _Z14sobel_originalPhS_jjj(
	.param .u64 .ptr .align 1 _Z14sobel_originalPhS_jjj_param_0,
	.param .u64 .ptr .align 1 _Z14sobel_originalPhS_jjj_param_1,
	.param .u32 _Z14sobel_originalPhS_jjj_param_2,
	.param .u32 _Z14sobel_originalPhS_jjj_param_3,
	.param .u32 _Z14sobel_originalPhS_jjj_param_4
)
{
	.reg .pred 	%p<196>;
	.reg .b32 	%r<819>;
	.reg .b64 	%rd<313>;
	.reg .b64 	%fd<612>;

	ld.param.u32 	%r104, [_Z14sobel_originalPhS_jjj_param_2];
	ld.param.u32 	%r105, [_Z14sobel_originalPhS_jjj_param_3];
	mov.u32 	%r107, %ctaid.x;
	mov.u32 	%r108, %ntid.x;
	mov.u32 	%r109, %tid.x;
	mad.lo.s32 	%r1, %r107, %r108, %r109;
	setp.ge.u32 	%p19, %r1, %r104;
	setp.eq.s32 	%p20, %r105, 0;
	or.pred  	%p21, %p19, %p20;
	@%p21 bra 	$L__BB0_103;
	ld.param.u32 	%r791, [_Z14sobel_originalPhS_jjj_param_4];
	ld.param.u32 	%r754, [_Z14sobel_originalPhS_jjj_param_3];
	mul.lo.s32 	%r111, %r754, %r1;
	add.s32 	%r112, %r1, -2;
	mul.lo.s32 	%r113, %r754, %r112;
	add.s32 	%r114, %r113, -1;
	ld.const.s8 	%r2, [mask+15];
	add.s32 	%r115, %r113, %r754;
	add.s32 	%r116, %r114, %r754;
	ld.const.s8 	%r3, [mask+11];
	ld.const.s8 	%r4, [mask+16];
	ld.const.s8 	%r5, [mask+21];
	ld.const.s8 	%r6, [mask+2];
	add.s32 	%r117, %r116, %r754;
	ld.const.s8 	%r7, [mask+7];
	ld.const.s8 	%r8, [mask+12];
	ld.const.s8 	%r9, [mask+17];
	shl.b32 	%r118, %r754, 1;
	add.s32 	%r119, %r115, %r118;
	add.s32 	%r120, %r117, %r754;
	add.s32 	%r121, %r1, 2;
	add.s32 	%r122, %r119, %r754;
	ld.const.s8 	%r10, [mask+4];
	add.s32 	%r123, %r120, %r754;
	ld.const.s8 	%r11, [mask+9];
	ld.const.s8 	%r12, [mask+14];
	ld.const.s8 	%r13, [mask+19];
	ld.const.s8 	%r14, [mask+24];
	ld.const.s8 	%r15, [mask+25];
	ld.const.s8 	%r16, [mask+30];
	ld.const.s8 	%r17, [mask+35];
	ld.const.s8 	%r18, [mask+40];
	ld.const.s8 	%r19, [mask+45];
	ld.const.s8 	%r20, [mask+26];
	ld.const.s8 	%r21, [mask+31];
	ld.const.s8 	%r22, [mask+36];
	ld.const.s8 	%r23, [mask+41];
	ld.const.s8 	%r24, [mask+46];
	ld.const.s8 	%r25, [mask+27];
	mul.lo.s32 	%r124, %r791, %r754;
	mad.lo.s32 	%r817, %r124, %r112, 2;
	add.s32 	%r125, %r113, 2;
	mad.lo.s32 	%r816, %r791, %r125, 2;
	add.s32 	%r126, %r115, 2;
	mad.lo.s32 	%r815, %r791, %r126, 2;
	add.s32 	%r127, %r111, 2;
	mad.lo.s32 	%r814, %r791, %r127, 2;
	add.s32 	%r128, %r119, 2;
	mad.lo.s32 	%r813, %r791, %r128, 2;
	add.s32 	%r129, %r122, 2;
	mad.lo.s32 	%r812, %r791, %r129, 2;
	mad.lo.s32 	%r130, %r791, %r122, %r791;
	add.s32 	%r811, %r130, 2;
	mad.lo.s32 	%r131, %r791, %r119, %r791;
	add.s32 	%r810, %r131, 2;
	mad.lo.s32 	%r132, %r791, %r111, %r791;
	add.s32 	%r809, %r132, 2;
	mad.lo.s32 	%r133, %r791, %r115, %r791;
	add.s32 	%r808, %r133, 2;
	mad.lo.s32 	%r134, %r791, %r113, %r791;
	add.s32 	%r807, %r134, 2;
	mad.lo.s32 	%r806, %r124, %r121, 2;
	mad.lo.s32 	%r804, %r124, %r1, 2;
	add.s32 	%r805, %r804, %r124;
	add.s32 	%r135, %r1, -1;
	mad.lo.s32 	%r803, %r124, %r135, 2;
	mad.lo.s32 	%r802, %r791, %r123, 2;
	mad.lo.s32 	%r801, %r791, %r120, 2;
	mad.lo.s32 	%r800, %r791, %r117, 2;
	mad.lo.s32 	%r799, %r791, %r116, 2;
	mad.lo.s32 	%r798, %r791, %r114, 2;
	add.s32 	%r136, %r122, -2;
	mad.lo.s32 	%r797, %r791, %r136, 2;
	add.s32 	%r137, %r119, -2;
	mad.lo.s32 	%r796, %r791, %r137, 2;
	add.s32 	%r138, %r111, -2;
	mad.lo.s32 	%r795, %r791, %r138, 2;
	add.s32 	%r139, %r115, -2;
	mad.lo.s32 	%r794, %r791, %r139, 2;
	add.s32 	%r140, %r113, -2;
	mad.lo.s32 	%r793, %r791, %r140, 2;
	mov.b32 	%r818, 0;
$L__BB0_2:
	ld.param.u32 	%r755, [_Z14sobel_originalPhS_jjj_param_3];
	ld.param.u32 	%r723, [_Z14sobel_originalPhS_jjj_param_2];
	ld.param.u64 	%rd311, [_Z14sobel_originalPhS_jjj_param_0];
	cvta.to.global.u64 	%rd1, %rd311;
	setp.lt.u32 	%p22, %r818, 2;
	add.s32 	%r141, %r818, -2;
	setp.ge.s32 	%p23, %r141, %r755;
	or.pred  	%p24, %p22, %p23;
	mov.u32 	%r142, %ctaid.x;
	mov.u32 	%r143, %ntid.x;
	mov.u32 	%r144, %tid.x;
	mad.lo.s32 	%r145, %r142, %r143, %r144;
	setp.lt.s32 	%p25, %r145, 2;
	add.s32 	%r146, %r145, -2;
	setp.ge.s32 	%p26, %r146, %r723;
	or.pred  	%p1, %p25, %p26;
	or.pred  	%p2, %p24, %p1;
	mov.f64 	%fd465, 0d0000000000000000;
	mov.f64 	%fd466, %fd465;
	mov.f64 	%fd467, %fd465;
	@%p2 bra 	$L__BB0_4;
	add.s32 	%r147, %r793, -1;
	add.s32 	%r148, %r793, -2;
	cvt.u64.u32 	%rd4, %r793;
	add.s64 	%rd5, %rd1, %rd4;
	ld.global.u8 	%r149, [%rd5];
	cvt.u64.u32 	%rd6, %r147;
	add.s64 	%rd7, %rd1, %rd6;
	ld.global.u8 	%r150, [%rd7];
	cvt.u64.u32 	%rd8, %r148;
	add.s64 	%rd9, %rd1, %rd8;
	ld.global.u8 	%r151, [%rd9];
	ld.const.s8 	%r152, [mask];
	mul.lo.s32 	%r153, %r152, %r149;
	cvt.rn.f64.s32 	%fd465, %r153;
	mul.lo.s32 	%r154, %r152, %r150;
	cvt.rn.f64.s32 	%fd466, %r154;
	mul.lo.s32 	%r155, %r152, %r151;
	cvt.rn.f64.s32 	%fd467, %r155;
$L__BB0_4:
	ld.param.u32 	%r756, [_Z14sobel_originalPhS_jjj_param_3];
	setp.eq.s32 	%p28, %r818, 0;
	setp.gt.s32 	%p29, %r818, %r756;
	or.pred  	%p30, %p28, %p29;
	or.pred  	%p3, %p30, %p1;
	@%p3 bra 	$L__BB0_6;
	add.s32 	%r156, %r798, -1;
	add.s32 	%r157, %r798, -2;
	cvt.u64.u32 	%rd10, %r798;
	add.s64 	%rd11, %rd1, %rd10;
	ld.global.u8 	%r158, [%rd11];
	cvt.u64.u32 	%rd12, %r156;
	add.s64 	%rd13, %rd1, %rd12;
	ld.global.u8 	%r159, [%rd13];
	cvt.u64.u32 	%rd14, %r157;
	add.s64 	%rd15, %rd1, %rd14;
	ld.global.u8 	%r160, [%rd15];
	ld.const.s8 	%r161, [mask+5];
	mul.lo.s32 	%r162, %r161, %r158;
	cvt.rn.f64.s32 	%fd302, %r162;
	add.f64 	%fd465, %fd465, %fd302;
	mul.lo.s32 	%r163, %r161, %r159;
	cvt.rn.f64.s32 	%fd303, %r163;
	add.f64 	%fd466, %fd466, %fd303;
	mul.lo.s32 	%r164, %r161, %r160;
	cvt.rn.f64.s32 	%fd304, %r164;
	add.f64 	%fd467, %fd467, %fd304;
$L__BB0_6:
	ld.param.u32 	%r757, [_Z14sobel_originalPhS_jjj_param_3];
	setp.ge.s32 	%p31, %r818, %r757;
	or.pred  	%p4, %p31, %p1;
	@%p4 bra 	$L__BB0_8;
	add.s32 	%r165, %r817, -1;
	add.s32 	%r166, %r817, -2;
	cvt.u64.u32 	%rd16, %r817;
	add.s64 	%rd17, %rd1, %rd16;
	ld.global.u8 	%r167, [%rd17];
	cvt.u64.u32 	%rd18, %r165;
	add.s64 	%rd19, %rd1, %rd18;
	ld.global.u8 	%r168, [%rd19];
	cvt.u64.u32 	%rd20, %r166;
	add.s64 	%rd21, %rd1, %rd20;
	ld.global.u8 	%r169, [%rd21];
	ld.const.s8 	%r170, [mask+10];
	mul.lo.s32 	%r171, %r170, %r167;
	cvt.rn.f64.s32 	%fd305, %r171;
	add.f64 	%fd465, %fd465, %fd305;
	mul.lo.s32 	%r172, %r170, %r168;
	cvt.rn.f64.s32 	%fd306, %r172;
	add.f64 	%fd466, %fd466, %fd306;
	mul.lo.s32 	%r173, %r170, %r169;
	cvt.rn.f64.s32 	%fd307, %r173;
	add.f64 	%fd467, %fd467, %fd307;
$L__BB0_8:
	ld.param.u32 	%r758, [_Z14sobel_originalPhS_jjj_param_3];
	ld.param.u32 	%r724, [_Z14sobel_originalPhS_jjj_param_2];
	add.s32 	%r77, %r818, 1;
	setp.ge.s32 	%p32, %r77, %r758;
	mov.u32 	%r174, %ctaid.x;
	mov.u32 	%r175, %ntid.x;
	mov.u32 	%r176, %tid.x;
	mad.lo.s32 	%r177, %r174, %r175, %r176;
	setp.lt.s32 	%p33, %r177, 2;
	add.s32 	%r178, %r177, -2;
	setp.ge.s32 	%p34, %r178, %r724;
	or.pred  	%p35, %p33, %p34;
	or.pred  	%p37, %p32, %p35;
	@%p37 bra 	$L__BB0_10;
	add.s32 	%r179, %r807, -1;
	add.s32 	%r180, %r807, -2;
	cvt.u64.u32 	%rd22, %r807;
	add.s64 	%rd23, %rd1, %rd22;
	ld.global.u8 	%r181, [%rd23];
	cvt.u64.u32 	%rd24, %r179;
	add.s64 	%rd25, %rd1, %rd24;
	ld.global.u8 	%r182, [%rd25];
	cvt.u64.u32 	%rd26, %r180;
	add.s64 	%rd27, %rd1, %rd26;
	ld.global.u8 	%r183, [%rd27];
	mul.lo.s32 	%r184, %r2, %r181;
	cvt.rn.f64.s32 	%fd308, %r184;
	add.f64 	%fd465, %fd465, %fd308;
	mul.lo.s32 	%r185, %r2, %r182;
	cvt.rn.f64.s32 	%fd309, %r185;
	add.f64 	%fd466, %fd466, %fd309;
	mul.lo.s32 	%r186, %r2, %r183;
	cvt.rn.f64.s32 	%fd310, %r186;
	add.f64 	%fd467, %fd467, %fd310;
$L__BB0_10:
	ld.param.u32 	%r759, [_Z14sobel_originalPhS_jjj_param_3];
	ld.param.u32 	%r725, [_Z14sobel_originalPhS_jjj_param_2];
	add.s32 	%r78, %r77, 1;
	setp.ge.s32 	%p38, %r78, %r759;
	mov.u32 	%r187, %ctaid.x;
	mov.u32 	%r188, %ntid.x;
	mov.u32 	%r189, %tid.x;
	mad.lo.s32 	%r190, %r187, %r188, %r189;
	setp.lt.s32 	%p39, %r190, 2;
	add.s32 	%r191, %r190, -2;
	setp.ge.s32 	%p40, %r191, %r725;
	or.pred  	%p41, %p39, %p40;
	or.pred  	%p43, %p38, %p41;
	@%p43 bra 	$L__BB0_12;
	add.s32 	%r192, %r816, -1;
	add.s32 	%r193, %r816, -2;
	cvt.u64.u32 	%rd28, %r816;
	add.s64 	%rd29, %rd1, %rd28;
	ld.global.u8 	%r194, [%rd29];
	cvt.u64.u32 	%rd30, %r192;
	add.s64 	%rd31, %rd1, %rd30;
	ld.global.u8 	%r195, [%rd31];
	cvt.u64.u32 	%rd32, %r193;
	add.s64 	%rd33, %rd1, %rd32;
	ld.global.u8 	%r196, [%rd33];
	ld.const.s8 	%r197, [mask+20];
	mul.lo.s32 	%r198, %r197, %r194;
	cvt.rn.f64.s32 	%fd311, %r198;
	add.f64 	%fd465, %fd465, %fd311;
	mul.lo.s32 	%r199, %r197, %r195;
	cvt.rn.f64.s32 	%fd312, %r199;
	add.f64 	%fd466, %fd466, %fd312;
	mul.lo.s32 	%r200, %r197, %r196;
	cvt.rn.f64.s32 	%fd313, %r200;
	add.f64 	%fd467, %fd467, %fd313;
$L__BB0_12:
	ld.param.u32 	%r760, [_Z14sobel_originalPhS_jjj_param_3];
	ld.param.u32 	%r726, [_Z14sobel_originalPhS_jjj_param_2];
	setp.lt.u32 	%p44, %r818, 2;
	add.s32 	%r201, %r818, -2;
	setp.ge.s32 	%p45, %r201, %r760;
	or.pred  	%p46, %p44, %p45;
	mov.u32 	%r202, %ctaid.x;
	mov.u32 	%r203, %ntid.x;
	mov.u32 	%r204, %tid.x;
	mad.lo.s32 	%r205, %r202, %r203, %r204;
	setp.lt.s32 	%p47, %r205, 1;
	setp.gt.s32 	%p48, %r205, %r726;
	or.pred  	%p49, %p47, %p48;
	or.pred  	%p5, %p46, %p49;
	@%p5 bra 	$L__BB0_14;
	add.s32 	%r206, %r794, -1;
	add.s32 	%r207, %r794, -2;
	cvt.u64.u32 	%rd34, %r794;
	add.s64 	%rd35, %rd1, %rd34;
	ld.global.u8 	%r208, [%rd35];
	cvt.u64.u32 	%rd36, %r206;
	add.s64 	%rd37, %rd1, %rd36;
	ld.global.u8 	%r209, [%rd37];
	cvt.u64.u32 	%rd38, %r207;
	add.s64 	%rd39, %rd1, %rd38;
	ld.global.u8 	%r210, [%rd39];
	ld.const.s8 	%r211, [mask+1];
	mul.lo.s32 	%r212, %r211, %r208;
	cvt.rn.f64.s32 	%fd314, %r212;
	add.f64 	%fd465, %fd465, %fd314;
	mul.lo.s32 	%r213, %r211, %r209;
	cvt.rn.f64.s32 	%fd315, %r213;
	add.f64 	%fd466, %fd466, %fd315;
	mul.lo.s32 	%r214, %r211, %r210;
	cvt.rn.f64.s32 	%fd316, %r214;
	add.f64 	%fd467, %fd467, %fd316;
$L__BB0_14:
	ld.param.u32 	%r761, [_Z14sobel_originalPhS_jjj_param_3];
	ld.param.u32 	%r727, [_Z14sobel_originalPhS_jjj_param_2];
	setp.eq.s32 	%p50, %r818, 0;
	setp.gt.s32 	%p51, %r818, %r761;
	or.pred  	%p52, %p50, %p51;
	mov.u32 	%r215, %ctaid.x;
	mov.u32 	%r216, %ntid.x;
	mov.u32 	%r217, %tid.x;
	mad.lo.s32 	%r218, %r215, %r216, %r217;
	setp.lt.s32 	%p53, %r218, 1;
	setp.gt.s32 	%p54, %r218, %r727;
	or.pred  	%p55, %p53, %p54;
	or.pred  	%p6, %p52, %p55;
	@%p6 bra 	$L__BB0_16;
	add.s32 	%r219, %r799, -1;
	add.s32 	%r220, %r799, -2;
	cvt.u64.u32 	%rd40, %r799;
	add.s64 	%rd41, %rd1, %rd40;
	ld.global.u8 	%r221, [%rd41];
	cvt.u64.u32 	%rd42, %r219;
	add.s64 	%rd43, %rd1, %rd42;
	ld.global.u8 	%r222, [%rd43];
	cvt.u64.u32 	%rd44, %r220;
	add.s64 	%rd45, %rd1, %rd44;
	ld.global.u8 	%r223, [%rd45];
	ld.const.s8 	%r224, [mask+6];
	mul.lo.s32 	%r225, %r224, %r221;
	cvt.rn.f64.s32 	%fd317, %r225;
	add.f64 	%fd465, %fd465, %fd317;
	mul.lo.s32 	%r226, %r224, %r222;
	cvt.rn.f64.s32 	%fd318, %r226;
	add.f64 	%fd466, %fd466, %fd318;
	mul.lo.s32 	%r227, %r224, %r223;
	cvt.rn.f64.s32 	%fd319, %r227;
	add.f64 	%fd467, %fd467, %fd319;
$L__BB0_16:
	ld.param.u32 	%r762, [_Z14sobel_originalPhS_jjj_param_3];
	ld.param.u32 	%r728, [_Z14sobel_originalPhS_jjj_param_2];
	setp.ge.s32 	%p56, %r818, %r762;
	mov.u32 	%r228, %ctaid.x;
	mov.u32 	%r229, %ntid.x;
	mov.u32 	%r230, %tid.x;
	mad.lo.s32 	%r231, %r228, %r229, %r230;
	setp.lt.s32 	%p57, %r231, 1;
	setp.gt.s32 	%p58, %r231, %r728;
	or.pred  	%p59, %p57, %p58;
	or.pred  	%p7, %p56, %p59;
	@%p7 bra 	$L__BB0_18;
	add.s32 	%r232, %r803, -1;
	add.s32 	%r233, %r803, -2;
	cvt.u64.u32 	%rd46, %r803;
	add.s64 	%rd47, %rd1, %rd46;
	ld.global.u8 	%r234, [%rd47];
	cvt.u64.u32 	%rd48, %r232;
	add.s64 	%rd49, %rd1, %rd48;
	ld.global.u8 	%r235, [%rd49];
	cvt.u64.u32 	%rd50, %r233;
	add.s64 	%rd51, %rd1, %rd50;
	ld.global.u8 	%r236, [%rd51];
	mul.lo.s32 	%r237, %r3, %r234;
	cvt.rn.f64.s32 	%fd320, %r237;
	add.f64 	%fd465, %fd465, %fd320;
	mul.lo.s32 	%r238, %r3, %r235;
	cvt.rn.f64.s32 	%fd321, %r238;
	add.f64 	%fd466, %fd466, %fd321;
	mul.lo.s32 	%r239, %r3, %r236;
	cvt.rn.f64.s32 	%fd322, %r239;
	add.f64 	%fd467, %fd467, %fd322;
$L__BB0_18:
	ld.param.u32 	%r763, [_Z14sobel_originalPhS_jjj_param_3];
	ld.param.u32 	%r729, [_Z14sobel_originalPhS_jjj_param_2];
	setp.ge.s32 	%p60, %r77, %r763;
	mov.u32 	%r240, %ctaid.x;
	mov.u32 	%r241, %ntid.x;
	mov.u32 	%r242, %tid.x;
	mad.lo.s32 	%r243, %r240, %r241, %r242;
	setp.lt.s32 	%p61, %r243, 1;
	setp.gt.s32 	%p62, %r243, %r729;
	or.pred  	%p63, %p61, %p62;
	or.pred  	%p64, %p60, %p63;
	@%p64 bra 	$L__BB0_20;
	add.s32 	%r244, %r808, -1;
	add.s32 	%r245, %r808, -2;
	cvt.u64.u32 	%rd52, %r808;
	add.s64 	%rd53, %rd1, %rd52;
	ld.global.u8 	%r246, [%rd53];
	cvt.u64.u32 	%rd54, %r244;
	add.s64 	%rd55, %rd1, %rd54;
	ld.global.u8 	%r247, [%rd55];
	cvt.u64.u32 	%rd56, %r245;
	add.s64 	%rd57, %rd1, %rd56;
	ld.global.u8 	%r248, [%rd57];
	mul.lo.s32 	%r249, %r4, %r246;
	cvt.rn.f64.s32 	%fd323, %r249;
	add.f64 	%fd465, %fd465, %fd323;
	mul.lo.s32 	%r250, %r4, %r247;
	cvt.rn.f64.s32 	%fd324, %r250;
	add.f64 	%fd466, %fd466, %fd324;
	mul.lo.s32 	%r251, %r4, %r248;
	cvt.rn.f64.s32 	%fd325, %r251;
	add.f64 	%fd467, %fd467, %fd325;
$L__BB0_20:
	ld.param.u32 	%r764, [_Z14sobel_originalPhS_jjj_param_3];
	ld.param.u32 	%r730, [_Z14sobel_originalPhS_jjj_param_2];
	setp.ge.s32 	%p65, %r78, %r764;
	mov.u32 	%r252, %ctaid.x;
	mov.u32 	%r253, %ntid.x;
	mov.u32 	%r254, %tid.x;
	mad.lo.s32 	%r255, %r252, %r253, %r254;
	setp.lt.s32 	%p66, %r255, 1;
	setp.gt.s32 	%p67, %r255, %r730;
	or.pred  	%p68, %p66, %p67;
	or.pred  	%p69, %p65, %p68;
	@%p69 bra 	$L__BB0_22;
	add.s32 	%r256, %r815, -1;
	add.s32 	%r257, %r815, -2;
	cvt.u64.u32 	%rd58, %r815;
	add.s64 	%rd59, %rd1, %rd58;
	ld.global.u8 	%r258, [%rd59];
	cvt.u64.u32 	%rd60, %r256;
	add.s64 	%rd61, %rd1, %rd60;
	ld.global.u8 	%r259, [%rd61];
	cvt.u64.u32 	%rd62, %r257;
	add.s64 	%rd63, %rd1, %rd62;
	ld.global.u8 	%r260, [%rd63];
	mul.lo.s32 	%r261, %r5, %r258;
	cvt.rn.f64.s32 	%fd326, %r261;
	add.f64 	%fd465, %fd465, %fd326;
	mul.lo.s32 	%r262, %r5, %r259;
	cvt.rn.f64.s32 	%fd327, %r262;
	add.f64 	%fd466, %fd466, %fd327;
	mul.lo.s32 	%r263, %r5, %r260;
	cvt.rn.f64.s32 	%fd328, %r263;
	add.f64 	%fd467, %fd467, %fd328;
$L__BB0_22:
	ld.param.u32 	%r765, [_Z14sobel_originalPhS_jjj_param_3];
	ld.param.u32 	%r731, [_Z14sobel_originalPhS_jjj_param_2];
	setp.lt.u32 	%p70, %r818, 2;
	add.s32 	%r264, %r818, -2;
	setp.ge.s32 	%p71, %r264, %r765;
	or.pred  	%p72, %p70, %p71;
	mov.u32 	%r265, %ctaid.x;
	mov.u32 	%r266, %ntid.x;
	mov.u32 	%r267, %tid.x;
	mad.lo.s32 	%r268, %r265, %r266, %r267;
	setp.lt.s32 	%p73, %r268, 0;
	setp.ge.s32 	%p74, %r268, %r731;
	or.pred  	%p75, %p73, %p74;
	or.pred  	%p8, %p72, %p75;
	@%p8 bra 	$L__BB0_24;
	add.s32 	%r269, %r795, -1;
	add.s32 	%r270, %r795, -2;
	cvt.u64.u32 	%rd64, %r795;
	add.s64 	%rd65, %rd1, %rd64;
	ld.global.u8 	%r271, [%rd65];
	cvt.u64.u32 	%rd66, %r269;
	add.s64 	%rd67, %rd1, %rd66;
	ld.global.u8 	%r272, [%rd67];
	cvt.u64.u32 	%rd68, %r270;
	add.s64 	%rd69, %rd1, %rd68;
	ld.global.u8 	%r273, [%rd69];
	mul.lo.s32 	%r274, %r6, %r271;
	cvt.rn.f64.s32 	%fd329, %r274;
	add.f64 	%fd465, %fd465, %fd329;
	mul.lo.s32 	%r275, %r6, %r272;
	cvt.rn.f64.s32 	%fd330, %r275;
	add.f64 	%fd466, %fd466, %fd330;
	mul.lo.s32 	%r276, %r6, %r273;
	cvt.rn.f64.s32 	%fd331, %r276;
	add.f64 	%fd467, %fd467, %fd331;
$L__BB0_24:
	ld.param.u32 	%r766, [_Z14sobel_originalPhS_jjj_param_3];
	ld.param.u32 	%r732, [_Z14sobel_originalPhS_jjj_param_2];
	setp.eq.s32 	%p76, %r818, 0;
	setp.gt.s32 	%p77, %r818, %r766;
	or.pred  	%p78, %p76, %p77;
	mov.u32 	%r277, %ctaid.x;
	mov.u32 	%r278, %ntid.x;
	mov.u32 	%r279, %tid.x;
	mad.lo.s32 	%r280, %r277, %r278, %r279;
	setp.lt.s32 	%p79, %r280, 0;
	setp.ge.s32 	%p80, %r280, %r732;
	or.pred  	%p81, %p79, %p80;
	or.pred  	%p9, %p78, %p81;
	@%p9 bra 	$L__BB0_26;
	add.s32 	%r281, %r800, -1;
	add.s32 	%r282, %r800, -2;
	cvt.u64.u32 	%rd70, %r800;
	add.s64 	%rd71, %rd1, %rd70;
	ld.global.u8 	%r283, [%rd71];
	cvt.u64.u32 	%rd72, %r281;
	add.s64 	%rd73, %rd1, %rd72;
	ld.global.u8 	%r284, [%rd73];
	cvt.u64.u32 	%rd74, %r282;
	add.s64 	%rd75, %rd1, %rd74;
	ld.global.u8 	%r285, [%rd75];
	mul.lo.s32 	%r286, %r7, %r283;
	cvt.rn.f64.s32 	%fd332, %r286;
	add.f64 	%fd465, %fd465, %fd332;
	mul.lo.s32 	%r287, %r7, %r284;
	cvt.rn.f64.s32 	%fd333, %r287;
	add.f64 	%fd466, %fd466, %fd333;
	mul.lo.s32 	%r288, %r7, %r285;
	cvt.rn.f64.s32 	%fd334, %r288;
	add.f64 	%fd467, %fd467, %fd334;
$L__BB0_26:
	ld.param.u32 	%r767, [_Z14sobel_originalPhS_jjj_param_3];
	ld.param.u32 	%r733, [_Z14sobel_originalPhS_jjj_param_2];
	setp.ge.s32 	%p82, %r818, %r767;
	mov.u32 	%r289, %ctaid.x;
	mov.u32 	%r290, %ntid.x;
	mov.u32 	%r291, %tid.x;
	mad.lo.s32 	%r292, %r289, %r290, %r291;
	setp.lt.s32 	%p83, %r292, 0;
	setp.ge.s32 	%p84, %r292, %r733;
	or.pred  	%p85, %p84, %p82;
	or.pred  	%p10, %p85, %p83;
	@%p10 bra 	$L__BB0_28;
	add.s32 	%r293, %r804, -1;
	add.s32 	%r294, %r804, -2;
	cvt.u64.u32 	%rd76, %r804;
	add.s64 	%rd77, %rd1, %rd76;
	ld.global.u8 	%r295, [%rd77];
	cvt.u64.u32 	%rd78, %r293;
	add.s64 	%rd79, %rd1, %rd78;
	ld.global.u8 	%r296, [%rd79];
	cvt.u64.u32 	%rd80, %r294;
	add.s64 	%rd81, %rd1, %rd80;
	ld.global.u8 	%r297, [%rd81];
	mul.lo.s32 	%r298, %r8, %r295;
	cvt.rn.f64.s32 	%fd335, %r298;
	add.f64 	%fd465, %fd465, %fd335;
	mul.lo.s32 	%r299, %r8, %r296;
	cvt.rn.f64.s32 	%fd336, %r299;
	add.f64 	%fd466, %fd466, %fd336;
	mul.lo.s32 	%r300, %r8, %r297;
	cvt.rn.f64.s32 	%fd337, %r300;
	add.f64 	%fd467, %fd467, %fd337;
$L__BB0_28:
	ld.param.u32 	%r768, [_Z14sobel_originalPhS_jjj_param_3];
	ld.param.u32 	%r734, [_Z14sobel_originalPhS_jjj_param_2];
	setp.ge.s32 	%p86, %r77, %r768;
	mov.u32 	%r301, %ctaid.x;
	mov.u32 	%r302, %ntid.x;
	mov.u32 	%r303, %tid.x;
	mad.lo.s32 	%r304, %r301, %r302, %r303;
	setp.lt.s32 	%p87, %r304, 0;
	setp.ge.s32 	%p88, %r304, %r734;
	or.pred  	%p89, %p88, %p86;
	or.pred  	%p90, %p89, %p87;
	@%p90 bra 	$L__BB0_30;
	add.s32 	%r305, %r809, -1;
	add.s32 	%r306, %r809, -2;
	cvt.u64.u32 	%rd82, %r809;
	add.s64 	%rd83, %rd1, %rd82;
	ld.global.u8 	%r307, [%rd83];
	cvt.u64.u32 	%rd84, %r305;
	add.s64 	%rd85, %rd1, %rd84;
	ld.global.u8 	%r308, [%rd85];
	cvt.u64.u32 	%rd86, %r306;
	add.s64 	%rd87, %rd1, %rd86;
	ld.global.u8 	%r309, [%rd87];
	mul.lo.s32 	%r310, %r9, %r307;
	cvt.rn.f64.s32 	%fd338, %r310;
	add.f64 	%fd465, %fd465, %fd338;
	mul.lo.s32 	%r311, %r9, %r308;
	cvt.rn.f64.s32 	%fd339, %r311;
	add.f64 	%fd466, %fd466, %fd339;
	mul.lo.s32 	%r312, %r9, %r309;
	cvt.rn.f64.s32 	%fd340, %r312;
	add.f64 	%fd467, %fd467, %fd340;
$L__BB0_30:
	ld.param.u32 	%r769, [_Z14sobel_originalPhS_jjj_param_3];
	ld.param.u32 	%r735, [_Z14sobel_originalPhS_jjj_param_2];
	setp.ge.s32 	%p91, %r78, %r769;
	mov.u32 	%r313, %ctaid.x;
	mov.u32 	%r314, %ntid.x;
	mov.u32 	%r315, %tid.x;
	mad.lo.s32 	%r316, %r313, %r314, %r315;
	setp.lt.s32 	%p92, %r316, 0;
	setp.ge.s32 	%p93, %r316, %r735;
	or.pred  	%p94, %p93, %p91;
	or.pred  	%p95, %p94, %p92;
	@%p95 bra 	$L__BB0_32;
	add.s32 	%r317, %r814, -1;
	add.s32 	%r318, %r814, -2;
	cvt.u64.u32 	%rd88, %r814;
	add.s64 	%rd89, %rd1, %rd88;
	ld.global.u8 	%r319, [%rd89];
	cvt.u64.u32 	%rd90, %r317;
	add.s64 	%rd91, %rd1, %rd90;
	ld.global.u8 	%r320, [%rd91];
	cvt.u64.u32 	%rd92, %r318;
	add.s64 	%rd93, %rd1, %rd92;
	ld.global.u8 	%r321, [%rd93];
	ld.const.s8 	%r322, [mask+22];
	mul.lo.s32 	%r323, %r322, %r319;
	cvt.rn.f64.s32 	%fd341, %r323;
	add.f64 	%fd465, %fd465, %fd341;
	mul.lo.s32 	%r324, %r322, %r320;
	cvt.rn.f64.s32 	%fd342, %r324;
	add.f64 	%fd466, %fd466, %fd342;
	mul.lo.s32 	%r325, %r322, %r321;
	cvt.rn.f64.s32 	%fd343, %r325;
	add.f64 	%fd467, %fd467, %fd343;
$L__BB0_32:
	ld.param.u32 	%r770, [_Z14sobel_originalPhS_jjj_param_3];
	ld.param.u32 	%r736, [_Z14sobel_originalPhS_jjj_param_2];
	setp.lt.u32 	%p96, %r818, 2;
	add.s32 	%r326, %r818, -2;
	setp.ge.s32 	%p97, %r326, %r770;
	or.pred  	%p98, %p96, %p97;
	mov.u32 	%r327, %ctaid.x;
	mov.u32 	%r328, %ntid.x;
	mov.u32 	%r329, %tid.x;
	mad.lo.s32 	%r330, %r327, %r328, %r329;
	setp.lt.s32 	%p99, %r330, -1;
	add.s32 	%r331, %r330, 1;
	setp.ge.s32 	%p100, %r331, %r736;
	or.pred  	%p101, %p99, %p100;
	or.pred  	%p11, %p98, %p101;
	@%p11 bra 	$L__BB0_34;
	add.s32 	%r332, %r796, -1;
	add.s32 	%r333, %r796, -2;
	cvt.u64.u32 	%rd94, %r796;
	add.s64 	%rd95, %rd1, %rd94;
	ld.global.u8 	%r334, [%rd95];
	cvt.u64.u32 	%rd96, %r332;
	add.s64 	%rd97, %rd1, %rd96;
	ld.global.u8 	%r335, [%rd97];
	cvt.u64.u32 	%rd98, %r333;
	add.s64 	%rd99, %rd1, %rd98;
	ld.global.u8 	%r336, [%rd99];
	ld.const.s8 	%r337, [mask+3];
	mul.lo.s32 	%r338, %r337, %r334;
	cvt.rn.f64.s32 	%fd344, %r338;
	add.f64 	%fd465, %fd465, %fd344;
	mul.lo.s32 	%r339, %r337, %r335;
	cvt.rn.f64.s32 	%fd345, %r339;
	add.f64 	%fd466, %fd466, %fd345;
	mul.lo.s32 	%r340, %r337, %r336;
	cvt.rn.f64.s32 	%fd346, %r340;
	add.f64 	%fd467, %fd467, %fd346;
$L__BB0_34:
	ld.param.u32 	%r771, [_Z14sobel_originalPhS_jjj_param_3];
	ld.param.u32 	%r737, [_Z14sobel_originalPhS_jjj_param_2];
	setp.eq.s32 	%p102, %r818, 0;
	setp.gt.s32 	%p103, %r818, %r771;
	or.pred  	%p104, %p102, %p103;
	mov.u32 	%r341, %ctaid.x;
	mov.u32 	%r342, %ntid.x;
	mov.u32 	%r343, %tid.x;
	mad.lo.s32 	%r344, %r341, %r342, %r343;
	setp.lt.s32 	%p105, %r344, -1;
	add.s32 	%r345, %r344, 1;
	setp.ge.s32 	%p106, %r345, %r737;
	or.pred  	%p107, %p105, %p106;
	or.pred  	%p12, %p104, %p107;
	@%p12 bra 	$L__BB0_36;
	add.s32 	%r346, %r801, -1;
	add.s32 	%r347, %r801, -2;
	cvt.u64.u32 	%rd100, %r801;
	add.s64 	%rd101, %rd1, %rd100;
	ld.global.u8 	%r348, [%rd101];
	cvt.u64.u32 	%rd102, %r346;
	add.s64 	%rd103, %rd1, %rd102;
	ld.global.u8 	%r349, [%rd103];
	cvt.u64.u32 	%rd104, %r347;
	add.s64 	%rd105, %rd1, %rd104;
	ld.global.u8 	%r350, [%rd105];
	ld.const.s8 	%r351, [mask+8];
	mul.lo.s32 	%r352, %r351, %r348;
	cvt.rn.f64.s32 	%fd347, %r352;
	add.f64 	%fd465, %fd465, %fd347;
	mul.lo.s32 	%r353, %r351, %r349;
	cvt.rn.f64.s32 	%fd348, %r353;
	add.f64 	%fd466, %fd466, %fd348;
	mul.lo.s32 	%r354, %r351, %r350;
	cvt.rn.f64.s32 	%fd349, %r354;
	add.f64 	%fd467, %fd467, %fd349;
$L__BB0_36:
	ld.param.u32 	%r772, [_Z14sobel_originalPhS_jjj_param_3];
	ld.param.u32 	%r738, [_Z14sobel_originalPhS_jjj_param_2];
	setp.ge.s32 	%p108, %r818, %r772;
	mov.u32 	%r355, %ctaid.x;
	mov.u32 	%r356, %ntid.x;
	mov.u32 	%r357, %tid.x;
	mad.lo.s32 	%r358, %r355, %r356, %r357;
	setp.lt.s32 	%p109, %r358, -1;
	add.s32 	%r359, %r358, 1;
	setp.ge.s32 	%p110, %r359, %r738;
	or.pred  	%p111, %p110, %p108;
	or.pred  	%p13, %p111, %p109;
	@%p13 bra 	$L__BB0_38;
	add.s32 	%r360, %r805, -1;
	add.s32 	%r361, %r805, -2;
	cvt.u64.u32 	%rd106, %r805;
	add.s64 	%rd107, %rd1, %rd106;
	ld.global.u8 	%r362, [%rd107];
	cvt.u64.u32 	%rd108, %r360;
	add.s64 	%rd109, %rd1, %rd108;
	ld.global.u8 	%r363, [%rd109];
	cvt.u64.u32 	%rd110, %r361;
	add.s64 	%rd111, %rd1, %rd110;
	ld.global.u8 	%r364, [%rd111];
	ld.const.s8 	%r365, [mask+13];
	mul.lo.s32 	%r366, %r365, %r362;
	cvt.rn.f64.s32 	%fd350, %r366;
	add.f64 	%fd465, %fd465, %fd350;
	mul.lo.s32 	%r367, %r365, %r363;
	cvt.rn.f64.s32 	%fd351, %r367;
	add.f64 	%fd466, %fd466, %fd351;
	mul.lo.s32 	%r368, %r365, %r364;
	cvt.rn.f64.s32 	%fd352, %r368;
	add.f64 	%fd467, %fd467, %fd352;
$L__BB0_38:
	ld.param.u32 	%r773, [_Z14sobel_originalPhS_jjj_param_3];
	ld.param.u32 	%r739, [_Z14sobel_originalPhS_jjj_param_2];
	setp.ge.s32 	%p112, %r77, %r773;
	mov.u32 	%r369, %ctaid.x;
	mov.u32 	%r370, %ntid.x;
	mov.u32 	%r371, %tid.x;
	mad.lo.s32 	%r372, %r369, %r370, %r371;
	setp.lt.s32 	%p113, %r372, -1;
	add.s32 	%r373, %r372, 1;
	setp.ge.s32 	%p114, %r373, %r739;
	or.pred  	%p115, %p114, %p112;
	or.pred  	%p116, %p115, %p113;
	@%p116 bra 	$L__BB0_40;
	add.s32 	%r374, %r810, -1;
	add.s32 	%r375, %r810, -2;
	cvt.u64.u32 	%rd112, %r810;
	add.s64 	%rd113, %rd1, %rd112;
	ld.global.u8 	%r376, [%rd113];
	cvt.u64.u32 	%rd114, %r374;
	add.s64 	%rd115, %rd1, %rd114;
	ld.global.u8 	%r377, [%rd115];
	cvt.u64.u32 	%rd116, %r375;
	add.s64 	%rd117, %rd1, %rd116;
	ld.global.u8 	%r378, [%rd117];
	ld.const.s8 	%r379, [mask+18];
	mul.lo.s32 	%r380, %r379, %r376;
	cvt.rn.f64.s32 	%fd353, %r380;
	add.f64 	%fd465, %fd465, %fd353;
	mul.lo.s32 	%r381, %r379, %r377;
	cvt.rn.f64.s32 	%fd354, %r381;
	add.f64 	%fd466, %fd466, %fd354;
	mul.lo.s32 	%r382, %r379, %r378;
	cvt.rn.f64.s32 	%fd355, %r382;
	add.f64 	%fd467, %fd467, %fd355;
$L__BB0_40:
	ld.param.u32 	%r774, [_Z14sobel_originalPhS_jjj_param_3];
	ld.param.u32 	%r740, [_Z14sobel_originalPhS_jjj_param_2];
	setp.ge.s32 	%p117, %r78, %r774;
	mov.u32 	%r383, %ctaid.x;
	mov.u32 	%r384, %ntid.x;
	mov.u32 	%r385, %tid.x;
	mad.lo.s32 	%r386, %r383, %r384, %r385;
	setp.lt.s32 	%p118, %r386, -1;
	add.s32 	%r387, %r386, 1;
	setp.ge.s32 	%p119, %r387, %r740;
	or.pred  	%p120, %p119, %p117;
	or.pred  	%p121, %p120, %p118;
	@%p121 bra 	$L__BB0_42;
	add.s32 	%r388, %r813, -1;
	add.s32 	%r389, %r813, -2;
	cvt.u64.u32 	%rd118, %r813;
	add.s64 	%rd119, %rd1, %rd118;
	ld.global.u8 	%r390, [%rd119];
	cvt.u64.u32 	%rd120, %r388;
	add.s64 	%rd121, %rd1, %rd120;
	ld.global.u8 	%r391, [%rd121];
	cvt.u64.u32 	%rd122, %r389;
	add.s64 	%rd123, %rd1, %rd122;
	ld.global.u8 	%r392, [%rd123];
	ld.const.s8 	%r393, [mask+23];
	mul.lo.s32 	%r394, %r393, %r390;
	cvt.rn.f64.s32 	%fd356, %r394;
	add.f64 	%fd465, %fd465, %fd356;
	mul.lo.s32 	%r395, %r393, %r391;
	cvt.rn.f64.s32 	%fd357, %r395;
	add.f64 	%fd466, %fd466, %fd357;
	mul.lo.s32 	%r396, %r393, %r392;
	cvt.rn.f64.s32 	%fd358, %r396;
	add.f64 	%fd467, %fd467, %fd358;
$L__BB0_42:
	ld.param.u32 	%r775, [_Z14sobel_originalPhS_jjj_param_3];
	ld.param.u32 	%r741, [_Z14sobel_originalPhS_jjj_param_2];
	setp.lt.u32 	%p122, %r818, 2;
	add.s32 	%r397, %r818, -2;
	setp.ge.s32 	%p123, %r397, %r775;
	or.pred  	%p124, %p122, %p123;
	mov.u32 	%r398, %ctaid.x;
	mov.u32 	%r399, %ntid.x;
	mov.u32 	%r400, %tid.x;
	mad.lo.s32 	%r401, %r398, %r399, %r400;
	setp.lt.s32 	%p125, %r401, -2;
	add.s32 	%r402, %r401, 2;
	setp.ge.s32 	%p126, %r402, %r741;
	or.pred  	%p127, %p125, %p126;
	or.pred  	%p14, %p124, %p127;
	@%p14 bra 	$L__BB0_44;
	add.s32 	%r403, %r797, -1;
	add.s32 	%r404, %r797, -2;
	cvt.u64.u32 	%rd124, %r797;
	add.s64 	%rd125, %rd1, %rd124;
	ld.global.u8 	%r405, [%rd125];
	cvt.u64.u32 	%rd126, %r403;
	add.s64 	%rd127, %rd1, %rd126;
	ld.global.u8 	%r406, [%rd127];
	cvt.u64.u32 	%rd128, %r404;
	add.s64 	%rd129, %rd1, %rd128;
	ld.global.u8 	%r407, [%rd129];
	mul.lo.s32 	%r408, %r10, %r405;
	cvt.rn.f64.s32 	%fd359, %r408;
	add.f64 	%fd465, %fd465, %fd359;
	mul.lo.s32 	%r409, %r10, %r406;
	cvt.rn.f64.s32 	%fd360, %r409;
	add.f64 	%fd466, %fd466, %fd360;
	mul.lo.s32 	%r410, %r10, %r407;
	cvt.rn.f64.s32 	%fd361, %r410;
	add.f64 	%fd467, %fd467, %fd361;
$L__BB0_44:
	ld.param.u32 	%r776, [_Z14sobel_originalPhS_jjj_param_3];
	ld.param.u32 	%r742, [_Z14sobel_originalPhS_jjj_param_2];
	setp.eq.s32 	%p128, %r818, 0;
	setp.gt.s32 	%p129, %r818, %r776;
	or.pred  	%p130, %p128, %p129;
	mov.u32 	%r411, %ctaid.x;
	mov.u32 	%r412, %ntid.x;
	mov.u32 	%r413, %tid.x;
	mad.lo.s32 	%r414, %r411, %r412, %r413;
	setp.lt.s32 	%p131, %r414, -2;
	add.s32 	%r415, %r414, 2;
	setp.ge.s32 	%p132, %r415, %r742;
	or.pred  	%p133, %p131, %p132;
	or.pred  	%p15, %p130, %p133;
	@%p15 bra 	$L__BB0_46;
	add.s32 	%r416, %r802, -1;
	add.s32 	%r417, %r802, -2;
	cvt.u64.u32 	%rd130, %r802;
	add.s64 	%rd131, %rd1, %rd130;
	ld.global.u8 	%r418, [%rd131];
	cvt.u64.u32 	%rd132, %r416;
	add.s64 	%rd133, %rd1, %rd132;
	ld.global.u8 	%r419, [%rd133];
	cvt.u64.u32 	%rd134, %r417;
	add.s64 	%rd135, %rd1, %rd134;
	ld.global.u8 	%r420, [%rd135];
	mul.lo.s32 	%r421, %r11, %r418;
	cvt.rn.f64.s32 	%fd362, %r421;
	add.f64 	%fd465, %fd465, %fd362;
	mul.lo.s32 	%r422, %r11, %r419;
	cvt.rn.f64.s32 	%fd363, %r422;
	add.f64 	%fd466, %fd466, %fd363;
	mul.lo.s32 	%r423, %r11, %r420;
	cvt.rn.f64.s32 	%fd364, %r423;
	add.f64 	%fd467, %fd467, %fd364;
$L__BB0_46:
	ld.param.u32 	%r777, [_Z14sobel_originalPhS_jjj_param_3];
	ld.param.u32 	%r743, [_Z14sobel_originalPhS_jjj_param_2];
	setp.ge.s32 	%p134, %r818, %r777;
	mov.u32 	%r424, %ctaid.x;
	mov.u32 	%r425, %ntid.x;
	mov.u32 	%r426, %tid.x;
	mad.lo.s32 	%r427, %r424, %r425, %r426;
	setp.lt.s32 	%p135, %r427, -2;
	add.s32 	%r428, %r427, 2;
	setp.ge.s32 	%p136, %r428, %r743;
	or.pred  	%p137, %p136, %p134;
	or.pred  	%p16, %p137, %p135;
	@%p16 bra 	$L__BB0_48;
	add.s32 	%r429, %r806, -1;
	add.s32 	%r430, %r806, -2;
	cvt.u64.u32 	%rd136, %r806;
	add.s64 	%rd137, %rd1, %rd136;
	ld.global.u8 	%r431, [%rd137];
	cvt.u64.u32 	%rd138, %r429;
	add.s64 	%rd139, %rd1, %rd138;
	ld.global.u8 	%r432, [%rd139];
	cvt.u64.u32 	%rd140, %r430;
	add.s64 	%rd141, %rd1, %rd140;
	ld.global.u8 	%r433, [%rd141];
	mul.lo.s32 	%r434, %r12, %r431;
	cvt.rn.f64.s32 	%fd365, %r434;
	add.f64 	%fd465, %fd465, %fd365;
	mul.lo.s32 	%r435, %r12, %r432;
	cvt.rn.f64.s32 	%fd366, %r435;
	add.f64 	%fd466, %fd466, %fd366;
	mul.lo.s32 	%r436, %r12, %r433;
	cvt.rn.f64.s32 	%fd367, %r436;
	add.f64 	%fd467, %fd467, %fd367;
$L__BB0_48:
	ld.param.u32 	%r778, [_Z14sobel_originalPhS_jjj_param_3];
	ld.param.u32 	%r744, [_Z14sobel_originalPhS_jjj_param_2];
	setp.ge.s32 	%p138, %r77, %r778;
	mov.u32 	%r437, %ctaid.x;
	mov.u32 	%r438, %ntid.x;
	mov.u32 	%r439, %tid.x;
	mad.lo.s32 	%r440, %r437, %r438, %r439;
	setp.lt.s32 	%p139, %r440, -2;
	add.s32 	%r441, %r440, 2;
	setp.ge.s32 	%p140, %r441, %r744;
	or.pred  	%p141, %p140, %p138;
	or.pred  	%p142, %p141, %p139;
	@%p142 bra 	$L__BB0_50;
	add.s32 	%r442, %r811, -1;
	add.s32 	%r443, %r811, -2;
	cvt.u64.u32 	%rd142, %r811;
	add.s64 	%rd143, %rd1, %rd142;
	ld.global.u8 	%r444, [%rd143];
	cvt.u64.u32 	%rd144, %r442;
	add.s64 	%rd145, %rd1, %rd144;
	ld.global.u8 	%r445, [%rd145];
	cvt.u64.u32 	%rd146, %r443;
	add.s64 	%rd147, %rd1, %rd146;
	ld.global.u8 	%r446, [%rd147];
	mul.lo.s32 	%r447, %r13, %r444;
	cvt.rn.f64.s32 	%fd368, %r447;
	add.f64 	%fd465, %fd465, %fd368;
	mul.lo.s32 	%r448, %r13, %r445;
	cvt.rn.f64.s32 	%fd369, %r448;
	add.f64 	%fd466, %fd466, %fd369;
	mul.lo.s32 	%r449, %r13, %r446;
	cvt.rn.f64.s32 	%fd370, %r449;
	add.f64 	%fd467, %fd467, %fd370;
$L__BB0_50:
	ld.param.u32 	%r779, [_Z14sobel_originalPhS_jjj_param_3];
	ld.param.u32 	%r745, [_Z14sobel_originalPhS_jjj_param_2];
	setp.ge.s32 	%p143, %r78, %r779;
	mov.u32 	%r450, %ctaid.x;
	mov.u32 	%r451, %ntid.x;
	mov.u32 	%r452, %tid.x;
	mad.lo.s32 	%r453, %r450, %r451, %r452;
	setp.lt.s32 	%p144, %r453, -2;
	add.s32 	%r454, %r453, 2;
	setp.ge.s32 	%p145, %r454, %r745;
	or.pred  	%p146, %p145, %p143;
	or.pred  	%p147, %p146, %p144;
	@%p147 bra 	$L__BB0_52;
	add.s32 	%r455, %r812, -1;
	add.s32 	%r456, %r812, -2;
	cvt.u64.u32 	%rd148, %r812;
	add.s64 	%rd149, %rd1, %rd148;
	ld.global.u8 	%r457, [%rd149];
	cvt.u64.u32 	%rd150, %r455;
	add.s64 	%rd151, %rd1, %rd150;
	ld.global.u8 	%r458, [%rd151];
	cvt.u64.u32 	%rd152, %r456;
	add.s64 	%rd153, %rd1, %rd152;
	ld.global.u8 	%r459, [%rd153];
	mul.lo.s32 	%r460, %r14, %r457;
	cvt.rn.f64.s32 	%fd371, %r460;
	add.f64 	%fd465, %fd465, %fd371;
	mul.lo.s32 	%r461, %r14, %r458;
	cvt.rn.f64.s32 	%fd372, %r461;
	add.f64 	%fd466, %fd466, %fd372;
	mul.lo.s32 	%r462, %r14, %r459;
	cvt.rn.f64.s32 	%fd373, %r462;
	add.f64 	%fd467, %fd467, %fd373;
$L__BB0_52:
	mov.f64 	%fd540, 0d0000000000000000;
	mov.f64 	%fd541, %fd540;
	mov.f64 	%fd542, %fd540;
	@%p2 bra 	$L__BB0_54;
	add.s32 	%r463, %r793, -1;
	add.s32 	%r464, %r793, -2;
	cvt.u64.u32 	%rd154, %r793;
	add.s64 	%rd155, %rd1, %rd154;
	ld.global.u8 	%r465, [%rd155];
	cvt.u64.u32 	%rd156, %r463;
	add.s64 	%rd157, %rd1, %rd156;
	ld.global.u8 	%r466, [%rd157];
	cvt.u64.u32 	%rd158, %r464;
	add.s64 	%rd159, %rd1, %rd158;
	ld.global.u8 	%r467, [%rd159];
	mul.lo.s32 	%r468, %r15, %r465;
	cvt.rn.f64.s32 	%fd540, %r468;
	mul.lo.s32 	%r469, %r15, %r466;
	cvt.rn.f64.s32 	%fd541, %r469;
	mul.lo.s32 	%r470, %r15, %r467;
	cvt.rn.f64.s32 	%fd542, %r470;
$L__BB0_54:
	@%p3 bra 	$L__BB0_56;
	add.s32 	%r471, %r798, -1;
	add.s32 	%r472, %r798, -2;
	cvt.u64.u32 	%rd160, %r798;
	add.s64 	%rd161, %rd1, %rd160;
	ld.global.u8 	%r473, [%rd161];
	cvt.u64.u32 	%rd162, %r471;
	add.s64 	%rd163, %rd1, %rd162;
	ld.global.u8 	%r474, [%rd163];
	cvt.u64.u32 	%rd164, %r472;
	add.s64 	%rd165, %rd1, %rd164;
	ld.global.u8 	%r475, [%rd165];
	mul.lo.s32 	%r476, %r16, %r473;
	cvt.rn.f64.s32 	%fd375, %r476;
	add.f64 	%fd540, %fd540, %fd375;
	mul.lo.s32 	%r477, %r16, %r474;
	cvt.rn.f64.s32 	%fd376, %r477;
	add.f64 	%fd541, %fd541, %fd376;
	mul.lo.s32 	%r478, %r16, %r475;
	cvt.rn.f64.s32 	%fd377, %r478;
	add.f64 	%fd542, %fd542, %fd377;
$L__BB0_56:
	@%p4 bra 	$L__BB0_58;
	add.s32 	%r479, %r817, -1;
	add.s32 	%r480, %r817, -2;
	cvt.u64.u32 	%rd166, %r817;
	add.s64 	%rd167, %rd1, %rd166;
	ld.global.u8 	%r481, [%rd167];
	cvt.u64.u32 	%rd168, %r479;
	add.s64 	%rd169, %rd1, %rd168;
	ld.global.u8 	%r482, [%rd169];
	cvt.u64.u32 	%rd170, %r480;
	add.s64 	%rd171, %rd1, %rd170;
	ld.global.u8 	%r483, [%rd171];
	mul.lo.s32 	%r484, %r17, %r481;
	cvt.rn.f64.s32 	%fd378, %r484;
	add.f64 	%fd540, %fd540, %fd378;
	mul.lo.s32 	%r485, %r17, %r482;
	cvt.rn.f64.s32 	%fd379, %r485;
	add.f64 	%fd541, %fd541, %fd379;
	mul.lo.s32 	%r486, %r17, %r483;
	cvt.rn.f64.s32 	%fd380, %r486;
	add.f64 	%fd542, %fd542, %fd380;
$L__BB0_58:
	ld.param.u32 	%r780, [_Z14sobel_originalPhS_jjj_param_3];
	ld.param.u32 	%r746, [_Z14sobel_originalPhS_jjj_param_2];
	setp.ge.s32 	%p148, %r77, %r780;
	mov.u32 	%r487, %ctaid.x;
	mov.u32 	%r488, %ntid.x;
	mov.u32 	%r489, %tid.x;
	mad.lo.s32 	%r490, %r487, %r488, %r489;
	setp.lt.s32 	%p149, %r490, 2;
	add.s32 	%r491, %r490, -2;
	setp.ge.s32 	%p150, %r491, %r746;
	or.pred  	%p151, %p149, %p150;
	or.pred  	%p153, %p148, %p151;
	@%p153 bra 	$L__BB0_60;
	add.s32 	%r492, %r807, -1;
	add.s32 	%r493, %r807, -2;
	cvt.u64.u32 	%rd172, %r807;
	add.s64 	%rd173, %rd1, %rd172;
	ld.global.u8 	%r494, [%rd173];
	cvt.u64.u32 	%rd174, %r492;
	add.s64 	%rd175, %rd1, %rd174;
	ld.global.u8 	%r495, [%rd175];
	cvt.u64.u32 	%rd176, %r493;
	add.s64 	%rd177, %rd1, %rd176;
	ld.global.u8 	%r496, [%rd177];
	mul.lo.s32 	%r497, %r18, %r494;
	cvt.rn.f64.s32 	%fd381, %r497;
	add.f64 	%fd540, %fd540, %fd381;
	mul.lo.s32 	%r498, %r18, %r495;
	cvt.rn.f64.s32 	%fd382, %r498;
	add.f64 	%fd541, %fd541, %fd382;
	mul.lo.s32 	%r499, %r18, %r496;
	cvt.rn.f64.s32 	%fd383, %r499;
	add.f64 	%fd542, %fd542, %fd383;
$L__BB0_60:
	ld.param.u32 	%r781, [_Z14sobel_originalPhS_jjj_param_3];
	ld.param.u32 	%r747, [_Z14sobel_originalPhS_jjj_param_2];
	add.s32 	%r500, %r77, 1;
	setp.ge.s32 	%p154, %r500, %r781;
	mov.u32 	%r501, %ctaid.x;
	mov.u32 	%r502, %ntid.x;
	mov.u32 	%r503, %tid.x;
	mad.lo.s32 	%r504, %r501, %r502, %r503;
	setp.lt.s32 	%p155, %r504, 2;
	add.s32 	%r505, %r504, -2;
	setp.ge.s32 	%p156, %r505, %r747;
	or.pred  	%p157, %p155, %p156;
	or.pred  	%p159, %p154, %p157;
	@%p159 bra 	$L__BB0_62;
	add.s32 	%r506, %r816, -1;
	add.s32 	%r507, %r816, -2;
	cvt.u64.u32 	%rd178, %r816;
	add.s64 	%rd179, %rd1, %rd178;
	ld.global.u8 	%r508, [%rd179];
	cvt.u64.u32 	%rd180, %r506;
	add.s64 	%rd181, %rd1, %rd180;
	ld.global.u8 	%r509, [%rd181];
	cvt.u64.u32 	%rd182, %r507;
	add.s64 	%rd183, %rd1, %rd182;
	ld.global.u8 	%r510, [%rd183];
	mul.lo.s32 	%r511, %r19, %r508;
	cvt.rn.f64.s32 	%fd384, %r511;
	add.f64 	%fd540, %fd540, %fd384;
	mul.lo.s32 	%r512, %r19, %r509;
	cvt.rn.f64.s32 	%fd385, %r512;
	add.f64 	%fd541, %fd541, %fd385;
	mul.lo.s32 	%r513, %r19, %r510;
	cvt.rn.f64.s32 	%fd386, %r513;
	add.f64 	%fd542, %fd542, %fd386;
$L__BB0_62:
	@%p5 bra 	$L__BB0_64;
	add.s32 	%r514, %r794, -1;
	add.s32 	%r515, %r794, -2;
	cvt.u64.u32 	%rd184, %r794;
	add.s64 	%rd185, %rd1, %rd184;
	ld.global.u8 	%r516, [%rd185];
	cvt.u64.u32 	%rd186, %r514;
	add.s64 	%rd187, %rd1, %rd186;
	ld.global.u8 	%r517, [%rd187];
	cvt.u64.u32 	%rd188, %r515;
	add.s64 	%rd189, %rd1, %rd188;
	ld.global.u8 	%r518, [%rd189];
	mul.lo.s32 	%r519, %r20, %r516;
	cvt.rn.f64.s32 	%fd387, %r519;
	add.f64 	%fd540, %fd540, %fd387;
	mul.lo.s32 	%r520, %r20, %r517;
	cvt.rn.f64.s32 	%fd388, %r520;
	add.f64 	%fd541, %fd541, %fd388;
	mul.lo.s32 	%r521, %r20, %r518;
	cvt.rn.f64.s32 	%fd389, %r521;
	add.f64 	%fd542, %fd542, %fd389;
$L__BB0_64:
	@%p6 bra 	$L__BB0_66;
	add.s32 	%r522, %r799, -1;
	add.s32 	%r523, %r799, -2;
	cvt.u64.u32 	%rd190, %r799;
	add.s64 	%rd191, %rd1, %rd190;
	ld.global.u8 	%r524, [%rd191];
	cvt.u64.u32 	%rd192, %r522;
	add.s64 	%rd193, %rd1, %rd192;
	ld.global.u8 	%r525, [%rd193];
	cvt.u64.u32 	%rd194, %r523;
	add.s64 	%rd195, %rd1, %rd194;
	ld.global.u8 	%r526, [%rd195];
	mul.lo.s32 	%r527, %r21, %r524;
	cvt.rn.f64.s32 	%fd390, %r527;
	add.f64 	%fd540, %fd540, %fd390;
	mul.lo.s32 	%r528, %r21, %r525;
	cvt.rn.f64.s32 	%fd391, %r528;
	add.f64 	%fd541, %fd541, %fd391;
	mul.lo.s32 	%r529, %r21, %r526;
	cvt.rn.f64.s32 	%fd392, %r529;
	add.f64 	%fd542, %fd542, %fd392;
$L__BB0_66:
	@%p7 bra 	$L__BB0_68;
	add.s32 	%r530, %r803, -1;
	add.s32 	%r531, %r803, -2;
	cvt.u64.u32 	%rd196, %r803;
	add.s64 	%rd197, %rd1, %rd196;
	ld.global.u8 	%r532, [%rd197];
	cvt.u64.u32 	%rd198, %r530;
	add.s64 	%rd199, %rd1, %rd198;
	ld.global.u8 	%r533, [%rd199];
	cvt.u64.u32 	%rd200, %r531;
	add.s64 	%rd201, %rd1, %rd200;
	ld.global.u8 	%r534, [%rd201];
	mul.lo.s32 	%r535, %r22, %r532;
	cvt.rn.f64.s32 	%fd393, %r535;
	add.f64 	%fd540, %fd540, %fd393;
	mul.lo.s32 	%r536, %r22, %r533;
	cvt.rn.f64.s32 	%fd394, %r536;
	add.f64 	%fd541, %fd541, %fd394;
	mul.lo.s32 	%r537, %r22, %r534;
	cvt.rn.f64.s32 	%fd395, %r537;
	add.f64 	%fd542, %fd542, %fd395;
$L__BB0_68:
	ld.param.u32 	%r782, [_Z14sobel_originalPhS_jjj_param_3];
	ld.param.u32 	%r748, [_Z14sobel_originalPhS_jjj_param_2];
	setp.ge.s32 	%p160, %r77, %r782;
	mov.u32 	%r538, %ctaid.x;
	mov.u32 	%r539, %ntid.x;
	mov.u32 	%r540, %tid.x;
	mad.lo.s32 	%r541, %r538, %r539, %r540;
	setp.lt.s32 	%p161, %r541, 1;
	setp.gt.s32 	%p162, %r541, %r748;
	or.pred  	%p163, %p161, %p162;
	or.pred  	%p164, %p160, %p163;
	@%p164 bra 	$L__BB0_70;
	add.s32 	%r542, %r808, -1;
	add.s32 	%r543, %r808, -2;
	cvt.u64.u32 	%rd202, %r808;
	add.s64 	%rd203, %rd1, %rd202;
	ld.global.u8 	%r544, [%rd203];
	cvt.u64.u32 	%rd204, %r542;
	add.s64 	%rd205, %rd1, %rd204;
	ld.global.u8 	%r545, [%rd205];
	cvt.u64.u32 	%rd206, %r543;
	add.s64 	%rd207, %rd1, %rd206;
	ld.global.u8 	%r546, [%rd207];
	mul.lo.s32 	%r547, %r23, %r544;
	cvt.rn.f64.s32 	%fd396, %r547;
	add.f64 	%fd540, %fd540, %fd396;
	mul.lo.s32 	%r548, %r23, %r545;
	cvt.rn.f64.s32 	%fd397, %r548;
	add.f64 	%fd541, %fd541, %fd397;
	mul.lo.s32 	%r549, %r23, %r546;
	cvt.rn.f64.s32 	%fd398, %r549;
	add.f64 	%fd542, %fd542, %fd398;
$L__BB0_70:
	ld.param.u32 	%r783, [_Z14sobel_originalPhS_jjj_param_3];
	ld.param.u32 	%r749, [_Z14sobel_originalPhS_jjj_param_2];
	add.s32 	%r550, %r77, 1;
	setp.ge.s32 	%p165, %r550, %r783;
	mov.u32 	%r551, %ctaid.x;
	mov.u32 	%r552, %ntid.x;
	mov.u32 	%r553, %tid.x;
	mad.lo.s32 	%r554, %r551, %r552, %r553;
	setp.lt.s32 	%p166, %r554, 1;
	setp.gt.s32 	%p167, %r554, %r749;
	or.pred  	%p168, %p166, %p167;
	or.pred  	%p169, %p165, %p168;
	@%p169 bra 	$L__BB0_72;
	add.s32 	%r555, %r815, -1;
	add.s32 	%r556, %r815, -2;
	cvt.u64.u32 	%rd208, %r815;
	add.s64 	%rd209, %rd1, %rd208;
	ld.global.u8 	%r557, [%rd209];
	cvt.u64.u32 	%rd210, %r555;
	add.s64 	%rd211, %rd1, %rd210;
	ld.global.u8 	%r558, [%rd211];
	cvt.u64.u32 	%rd212, %r556;
	add.s64 	%rd213, %rd1, %rd212;
	ld.global.u8 	%r559, [%rd213];
	mul.lo.s32 	%r560, %r24, %r557;
	cvt.rn.f64.s32 	%fd399, %r560;
	add.f64 	%fd540, %fd540, %fd399;
	mul.lo.s32 	%r561, %r24, %r558;
	cvt.rn.f64.s32 	%fd400, %r561;
	add.f64 	%fd541, %fd541, %fd400;
	mul.lo.s32 	%r562, %r24, %r559;
	cvt.rn.f64.s32 	%fd401, %r562;
	add.f64 	%fd542, %fd542, %fd401;
$L__BB0_72:
	@%p8 bra 	$L__BB0_74;
	add.s32 	%r563, %r795, -1;
	add.s32 	%r564, %r795, -2;
	cvt.u64.u32 	%rd214, %r795;
	add.s64 	%rd215, %rd1, %rd214;
	ld.global.u8 	%r565, [%rd215];
	cvt.u64.u32 	%rd216, %r563;
	add.s64 	%rd217, %rd1, %rd216;
	ld.global.u8 	%r566, [%rd217];
	cvt.u64.u32 	%rd218, %r564;
	add.s64 	%rd219, %rd1, %rd218;
	ld.global.u8 	%r567, [%rd219];
	mul.lo.s32 	%r568, %r25, %r565;
	cvt.rn.f64.s32 	%fd402, %r568;
	add.f64 	%fd540, %fd540, %fd402;
	mul.lo.s32 	%r569, %r25, %r566;
	cvt.rn.f64.s32 	%fd403, %r569;
	add.f64 	%fd541, %fd541, %fd403;
	mul.lo.s32 	%r570, %r25, %r567;
	cvt.rn.f64.s32 	%fd404, %r570;
	add.f64 	%fd542, %fd542, %fd404;
$L__BB0_74:
	@%p9 bra 	$L__BB0_76;
	add.s32 	%r571, %r800, -1;
	add.s32 	%r572, %r800, -2;
	cvt.u64.u32 	%rd220, %r800;
	add.s64 	%rd221, %rd1, %rd220;
	ld.global.u8 	%r573, [%rd221];
	cvt.u64.u32 	%rd222, %r571;
	add.s64 	%rd223, %rd1, %rd222;
	ld.global.u8 	%r574, [%rd223];
	cvt.u64.u32 	%rd224, %r572;
	add.s64 	%rd225, %rd1, %rd224;
	ld.global.u8 	%r575, [%rd225];
	ld.const.s8 	%r576, [mask+32];
	mul.lo.s32 	%r577, %r576, %r573;
	cvt.rn.f64.s32 	%fd405, %r577;
	add.f64 	%fd540, %fd540, %fd405;
	mul.lo.s32 	%r578, %r576, %r574;
	cvt.rn.f64.s32 	%fd406, %r578;
	add.f64 	%fd541, %fd541, %fd406;
	mul.lo.s32 	%r579, %r576, %r575;
	cvt.rn.f64.s32 	%fd407, %r579;
	add.f64 	%fd542, %fd542, %fd407;
$L__BB0_76:
	@%p10 bra 	$L__BB0_78;
	add.s32 	%r580, %r804, -1;
	add.s32 	%r581, %r804, -2;
	cvt.u64.u32 	%rd226, %r804;
	add.s64 	%rd227, %rd1, %rd226;
	ld.global.u8 	%r582, [%rd227];
	cvt.u64.u32 	%rd228, %r580;
	add.s64 	%rd229, %rd1, %rd228;
	ld.global.u8 	%r583, [%rd229];
	cvt.u64.u32 	%rd230, %r581;
	add.s64 	%rd231, %rd1, %rd230;
	ld.global.u8 	%r584, [%rd231];
	ld.const.s8 	%r585, [mask+37];
	mul.lo.s32 	%r586, %r585, %r582;
	cvt.rn.f64.s32 	%fd408, %r586;
	add.f64 	%fd540, %fd540, %fd408;
	mul.lo.s32 	%r587, %r585, %r583;
	cvt.rn.f64.s32 	%fd409, %r587;
	add.f64 	%fd541, %fd541, %fd409;
	mul.lo.s32 	%r588, %r585, %r584;
	cvt.rn.f64.s32 	%fd410, %r588;
	add.f64 	%fd542, %fd542, %fd410;
$L__BB0_78:
	ld.param.u32 	%r784, [_Z14sobel_originalPhS_jjj_param_3];
	ld.param.u32 	%r750, [_Z14sobel_originalPhS_jjj_param_2];
	setp.ge.s32 	%p170, %r77, %r784;
	mov.u32 	%r589, %ctaid.x;
	mov.u32 	%r590, %ntid.x;
	mov.u32 	%r591, %tid.x;
	mad.lo.s32 	%r592, %r589, %r590, %r591;
	setp.lt.s32 	%p171, %r592, 0;
	setp.ge.s32 	%p172, %r592, %r750;
	or.pred  	%p173, %p172, %p170;
	or.pred  	%p174, %p173, %p171;
	@%p174 bra 	$L__BB0_80;
	add.s32 	%r593, %r809, -1;
	add.s32 	%r594, %r809, -2;
	cvt.u64.u32 	%rd232, %r809;
	add.s64 	%rd233, %rd1, %rd232;
	ld.global.u8 	%r595, [%rd233];
	cvt.u64.u32 	%rd234, %r593;
	add.s64 	%rd235, %rd1, %rd234;
	ld.global.u8 	%r596, [%rd235];
	cvt.u64.u32 	%rd236, %r594;
	add.s64 	%rd237, %rd1, %rd236;
	ld.global.u8 	%r597, [%rd237];
	ld.const.s8 	%r598, [mask+42];
	mul.lo.s32 	%r599, %r598, %r595;
	cvt.rn.f64.s32 	%fd411, %r599;
	add.f64 	%fd540, %fd540, %fd411;
	mul.lo.s32 	%r600, %r598, %r596;
	cvt.rn.f64.s32 	%fd412, %r600;
	add.f64 	%fd541, %fd541, %fd412;
	mul.lo.s32 	%r601, %r598, %r597;
	cvt.rn.f64.s32 	%fd413, %r601;
	add.f64 	%fd542, %fd542, %fd413;
$L__BB0_80:
	ld.param.u32 	%r785, [_Z14sobel_originalPhS_jjj_param_3];
	ld.param.u32 	%r751, [_Z14sobel_originalPhS_jjj_param_2];
	add.s32 	%r602, %r77, 1;
	setp.ge.s32 	%p175, %r602, %r785;
	mov.u32 	%r603, %ctaid.x;
	mov.u32 	%r604, %ntid.x;
	mov.u32 	%r605, %tid.x;
	mad.lo.s32 	%r606, %r603, %r604, %r605;
	setp.lt.s32 	%p176, %r606, 0;
	setp.ge.s32 	%p177, %r606, %r751;
	or.pred  	%p178, %p177, %p175;
	or.pred  	%p179, %p178, %p176;
	@%p179 bra 	$L__BB0_82;
	add.s32 	%r607, %r814, -1;
	add.s32 	%r608, %r814, -2;
	cvt.u64.u32 	%rd238, %r814;
	add.s64 	%rd239, %rd1, %rd238;
	ld.global.u8 	%r609, [%rd239];
	cvt.u64.u32 	%rd240, %r607;
	add.s64 	%rd241, %rd1, %rd240;
	ld.global.u8 	%r610, [%rd241];
	cvt.u64.u32 	%rd242, %r608;
	add.s64 	%rd243, %rd1, %rd242;
	ld.global.u8 	%r611, [%rd243];
	ld.const.s8 	%r612, [mask+47];
	mul.lo.s32 	%r613, %r612, %r609;
	cvt.rn.f64.s32 	%fd414, %r613;
	add.f64 	%fd540, %fd540, %fd414;
	mul.lo.s32 	%r614, %r612, %r610;
	cvt.rn.f64.s32 	%fd415, %r614;
	add.f64 	%fd541, %fd541, %fd415;
	mul.lo.s32 	%r615, %r612, %r611;
	cvt.rn.f64.s32 	%fd416, %r615;
	add.f64 	%fd542, %fd542, %fd416;
$L__BB0_82:
	@%p11 bra 	$L__BB0_84;
	add.s32 	%r616, %r796, -1;
	add.s32 	%r617, %r796, -2;
	cvt.u64.u32 	%rd244, %r796;
	add.s64 	%rd245, %rd1, %rd244;
	ld.global.u8 	%r618, [%rd245];
	cvt.u64.u32 	%rd246, %r616;
	add.s64 	%rd247, %rd1, %rd246;
	ld.global.u8 	%r619, [%rd247];
	cvt.u64.u32 	%rd248, %r617;
	add.s64 	%rd249, %rd1, %rd248;
	ld.global.u8 	%r620, [%rd249];
	ld.const.s8 	%r621, [mask+28];
	mul.lo.s32 	%r622, %r621, %r618;
	cvt.rn.f64.s32 	%fd417, %r622;
	add.f64 	%fd540, %fd540, %fd417;
	mul.lo.s32 	%r623, %r621, %r619;
	cvt.rn.f64.s32 	%fd418, %r623;
	add.f64 	%fd541, %fd541, %fd418;
	mul.lo.s32 	%r624, %r621, %r620;
	cvt.rn.f64.s32 	%fd419, %r624;
	add.f64 	%fd542, %fd542, %fd419;
$L__BB0_84:
	@%p12 bra 	$L__BB0_86;
	add.s32 	%r625, %r801, -1;
	add.s32 	%r626, %r801, -2;
	cvt.u64.u32 	%rd250, %r801;
	add.s64 	%rd251, %rd1, %rd250;
	ld.global.u8 	%r627, [%rd251];
	cvt.u64.u32 	%rd252, %r625;
	add.s64 	%rd253, %rd1, %rd252;
	ld.global.u8 	%r628, [%rd253];
	cvt.u64.u32 	%rd254, %r626;
	add.s64 	%rd255, %rd1, %rd254;
	ld.global.u8 	%r629, [%rd255];
	ld.const.s8 	%r630, [mask+33];
	mul.lo.s32 	%r631, %r630, %r627;
	cvt.rn.f64.s32 	%fd420, %r631;
	add.f64 	%fd540, %fd540, %fd420;
	mul.lo.s32 	%r632, %r630, %r628;
	cvt.rn.f64.s32 	%fd421, %r632;
	add.f64 	%fd541, %fd541, %fd421;
	mul.lo.s32 	%r633, %r630, %r629;
	cvt.rn.f64.s32 	%fd422, %r633;
	add.f64 	%fd542, %fd542, %fd422;
$L__BB0_86:
	@%p13 bra 	$L__BB0_88;
	add.s32 	%r634, %r805, -1;
	add.s32 	%r635, %r805, -2;
	cvt.u64.u32 	%rd256, %r805;
	add.s64 	%rd257, %rd1, %rd256;
	ld.global.u8 	%r636, [%rd257];
	cvt.u64.u32 	%rd258, %r634;
	add.s64 	%rd259, %rd1, %rd258;
	ld.global.u8 	%r637, [%rd259];
	cvt.u64.u32 	%rd260, %r635;
	add.s64 	%rd261, %rd1, %rd260;
	ld.global.u8 	%r638, [%rd261];
	ld.const.s8 	%r639, [mask+38];
	mul.lo.s32 	%r640, %r639, %r636;
	cvt.rn.f64.s32 	%fd423, %r640;
	add.f64 	%fd540, %fd540, %fd423;
	mul.lo.s32 	%r641, %r639, %r637;
	cvt.rn.f64.s32 	%fd424, %r641;
	add.f64 	%fd541, %fd541, %fd424;
	mul.lo.s32 	%r642, %r639, %r638;
	cvt.rn.f64.s32 	%fd425, %r642;
	add.f64 	%fd542, %fd542, %fd425;
$L__BB0_88:
	ld.param.u32 	%r786, [_Z14sobel_originalPhS_jjj_param_3];
	ld.param.u32 	%r752, [_Z14sobel_originalPhS_jjj_param_2];
	setp.ge.s32 	%p180, %r77, %r786;
	mov.u32 	%r643, %ctaid.x;
	mov.u32 	%r644, %ntid.x;
	mov.u32 	%r645, %tid.x;
	mad.lo.s32 	%r646, %r643, %r644, %r645;
	setp.lt.s32 	%p181, %r646, -1;
	add.s32 	%r647, %r646, 1;
	setp.ge.s32 	%p182, %r647, %r752;
	or.pred  	%p17, %p181, %p182;
	or.pred  	%p183, %p180, %p17;
	@%p183 bra 	$L__BB0_90;
	add.s32 	%r648, %r810, -1;
	add.s32 	%r649, %r810, -2;
	cvt.u64.u32 	%rd262, %r810;
	add.s64 	%rd263, %rd1, %rd262;
	ld.global.u8 	%r650, [%rd263];
	cvt.u64.u32 	%rd264, %r648;
	add.s64 	%rd265, %rd1, %rd264;
	ld.global.u8 	%r651, [%rd265];
	cvt.u64.u32 	%rd266, %r649;
	add.s64 	%rd267, %rd1, %rd266;
	ld.global.u8 	%r652, [%rd267];
	ld.const.s8 	%r653, [mask+43];
	mul.lo.s32 	%r654, %r653, %r650;
	cvt.rn.f64.s32 	%fd426, %r654;
	add.f64 	%fd540, %fd540, %fd426;
	mul.lo.s32 	%r655, %r653, %r651;
	cvt.rn.f64.s32 	%fd427, %r655;
	add.f64 	%fd541, %fd541, %fd427;
	mul.lo.s32 	%r656, %r653, %r652;
	cvt.rn.f64.s32 	%fd428, %r656;
	add.f64 	%fd542, %fd542, %fd428;
$L__BB0_90:
	ld.param.u32 	%r787, [_Z14sobel_originalPhS_jjj_param_3];
	add.s32 	%r657, %r77, 1;
	setp.ge.s32 	%p184, %r657, %r787;
	or.pred  	%p185, %p184, %p17;
	@%p185 bra 	$L__BB0_92;
	add.s32 	%r658, %r813, -1;
	add.s32 	%r659, %r813, -2;
	cvt.u64.u32 	%rd268, %r813;
	add.s64 	%rd269, %rd1, %rd268;
	ld.global.u8 	%r660, [%rd269];
	cvt.u64.u32 	%rd270, %r658;
	add.s64 	%rd271, %rd1, %rd270;
	ld.global.u8 	%r661, [%rd271];
	cvt.u64.u32 	%rd272, %r659;
	add.s64 	%rd273, %rd1, %rd272;
	ld.global.u8 	%r662, [%rd273];
	ld.const.s8 	%r663, [mask+48];
	mul.lo.s32 	%r664, %r663, %r660;
	cvt.rn.f64.s32 	%fd429, %r664;
	add.f64 	%fd540, %fd540, %fd429;
	mul.lo.s32 	%r665, %r663, %r661;
	cvt.rn.f64.s32 	%fd430, %r665;
	add.f64 	%fd541, %fd541, %fd430;
	mul.lo.s32 	%r666, %r663, %r662;
	cvt.rn.f64.s32 	%fd431, %r666;
	add.f64 	%fd542, %fd542, %fd431;
$L__BB0_92:
	@%p14 bra 	$L__BB0_94;
	add.s32 	%r667, %r797, -1;
	add.s32 	%r668, %r797, -2;
	cvt.u64.u32 	%rd274, %r797;
	add.s64 	%rd275, %rd1, %rd274;
	ld.global.u8 	%r669, [%rd275];
	cvt.u64.u32 	%rd276, %r667;
	add.s64 	%rd277, %rd1, %rd276;
	ld.global.u8 	%r670, [%rd277];
	cvt.u64.u32 	%rd278, %r668;
	add.s64 	%rd279, %rd1, %rd278;
	ld.global.u8 	%r671, [%rd279];
	ld.const.s8 	%r672, [mask+29];
	mul.lo.s32 	%r673, %r672, %r669;
	cvt.rn.f64.s32 	%fd432, %r673;
	add.f64 	%fd540, %fd540, %fd432;
	mul.lo.s32 	%r674, %r672, %r670;
	cvt.rn.f64.s32 	%fd433, %r674;
	add.f64 	%fd541, %fd541, %fd433;
	mul.lo.s32 	%r675, %r672, %r671;
	cvt.rn.f64.s32 	%fd434, %r675;
	add.f64 	%fd542, %fd542, %fd434;
$L__BB0_94:
	@%p15 bra 	$L__BB0_96;
	add.s32 	%r676, %r802, -1;
	add.s32 	%r677, %r802, -2;
	cvt.u64.u32 	%rd280, %r802;
	add.s64 	%rd281, %rd1, %rd280;
	ld.global.u8 	%r678, [%rd281];
	cvt.u64.u32 	%rd282, %r676;
	add.s64 	%rd283, %rd1, %rd282;
	ld.global.u8 	%r679, [%rd283];
	cvt.u64.u32 	%rd284, %r677;
	add.s64 	%rd285, %rd1, %rd284;
	ld.global.u8 	%r680, [%rd285];
	ld.const.s8 	%r681, [mask+34];
	mul.lo.s32 	%r682, %r681, %r678;
	cvt.rn.f64.s32 	%fd435, %r682;
	add.f64 	%fd540, %fd540, %fd435;
	mul.lo.s32 	%r683, %r681, %r679;
	cvt.rn.f64.s32 	%fd436, %r683;
	add.f64 	%fd541, %fd541, %fd436;
	mul.lo.s32 	%r684, %r681, %r680;
	cvt.rn.f64.s32 	%fd437, %r684;
	add.f64 	%fd542, %fd542, %fd437;
$L__BB0_96:
	@%p16 bra 	$L__BB0_98;
	add.s32 	%r685, %r806, -1;
	add.s32 	%r686, %r806, -2;
	cvt.u64.u32 	%rd286, %r806;
	add.s64 	%rd287, %rd1, %rd286;
	ld.global.u8 	%r687, [%rd287];
	cvt.u64.u32 	%rd288, %r685;
	add.s64 	%rd289, %rd1, %rd288;
	ld.global.u8 	%r688, [%rd289];
	cvt.u64.u32 	%rd290, %r686;
	add.s64 	%rd291, %rd1, %rd290;
	ld.global.u8 	%r689, [%rd291];
	ld.const.s8 	%r690, [mask+39];
	mul.lo.s32 	%r691, %r690, %r687;
	cvt.rn.f64.s32 	%fd438, %r691;
	add.f64 	%fd540, %fd540, %fd438;
	mul.lo.s32 	%r692, %r690, %r688;
	cvt.rn.f64.s32 	%fd439, %r692;
	add.f64 	%fd541, %fd541, %fd439;
	mul.lo.s32 	%r693, %r690, %r689;
	cvt.rn.f64.s32 	%fd440, %r693;
	add.f64 	%fd542, %fd542, %fd440;
$L__BB0_98:
	ld.param.u32 	%r788, [_Z14sobel_originalPhS_jjj_param_3];
	ld.param.u32 	%r753, [_Z14sobel_originalPhS_jjj_param_2];
	setp.ge.s32 	%p186, %r77, %r788;
	mov.u32 	%r694, %ctaid.x;
	mov.u32 	%r695, %ntid.x;
	mov.u32 	%r696, %tid.x;
	mad.lo.s32 	%r697, %r694, %r695, %r696;
	setp.lt.s32 	%p187, %r697, -2;
	add.s32 	%r698, %r697, 2;
	setp.ge.s32 	%p188, %r698, %r753;
	or.pred  	%p18, %p187, %p188;
	or.pred  	%p189, %p186, %p18;
	@%p189 bra 	$L__BB0_100;
	add.s32 	%r699, %r811, -1;
	add.s32 	%r700, %r811, -2;
	cvt.u64.u32 	%rd292, %r811;
	add.s64 	%rd293, %rd1, %rd292;
	ld.global.u8 	%r701, [%rd293];
	cvt.u64.u32 	%rd294, %r699;
	add.s64 	%rd295, %rd1, %rd294;
	ld.global.u8 	%r702, [%rd295];
	cvt.u64.u32 	%rd296, %r700;
	add.s64 	%rd297, %rd1, %rd296;
	ld.global.u8 	%r703, [%rd297];
	ld.const.s8 	%r704, [mask+44];
	mul.lo.s32 	%r705, %r704, %r701;
	cvt.rn.f64.s32 	%fd441, %r705;
	add.f64 	%fd540, %fd540, %fd441;
	mul.lo.s32 	%r706, %r704, %r702;
	cvt.rn.f64.s32 	%fd442, %r706;
	add.f64 	%fd541, %fd541, %fd442;
	mul.lo.s32 	%r707, %r704, %r703;
	cvt.rn.f64.s32 	%fd443, %r707;
	add.f64 	%fd542, %fd542, %fd443;
$L__BB0_100:
	ld.param.u32 	%r789, [_Z14sobel_originalPhS_jjj_param_3];
	add.s32 	%r708, %r77, 1;
	setp.ge.s32 	%p190, %r708, %r789;
	or.pred  	%p191, %p190, %p18;
	@%p191 bra 	$L__BB0_102;
	add.s32 	%r709, %r812, -1;
	add.s32 	%r710, %r812, -2;
	cvt.u64.u32 	%rd298, %r812;
	add.s64 	%rd299, %rd1, %rd298;
	ld.global.u8 	%r711, [%rd299];
	cvt.u64.u32 	%rd300, %r709;
	add.s64 	%rd301, %rd1, %rd300;
	ld.global.u8 	%r712, [%rd301];
	cvt.u64.u32 	%rd302, %r710;
	add.s64 	%rd303, %rd1, %rd302;
	ld.global.u8 	%r713, [%rd303];
	ld.const.s8 	%r714, [mask+49];
	mul.lo.s32 	%r715, %r714, %r711;
	cvt.rn.f64.s32 	%fd444, %r715;
	add.f64 	%fd540, %fd540, %fd444;
	mul.lo.s32 	%r716, %r714, %r712;
	cvt.rn.f64.s32 	%fd445, %r716;
	add.f64 	%fd541, %fd541, %fd445;
	mul.lo.s32 	%r717, %r714, %r713;
	cvt.rn.f64.s32 	%fd446, %r717;
	add.f64 	%fd542, %fd542, %fd446;
$L__BB0_102:
	ld.param.u32 	%r792, [_Z14sobel_originalPhS_jjj_param_4];
	ld.param.u32 	%r790, [_Z14sobel_originalPhS_jjj_param_3];
	ld.param.u64 	%rd312, [_Z14sobel_originalPhS_jjj_param_1];
	mul.f64 	%fd447, %fd540, %fd540;
	fma.rn.f64 	%fd448, %fd465, %fd465, %fd447;
	mul.f64 	%fd449, %fd541, %fd541;
	fma.rn.f64 	%fd450, %fd466, %fd466, %fd449;
	mul.f64 	%fd451, %fd542, %fd542;
	fma.rn.f64 	%fd452, %fd467, %fd467, %fd451;
	sqrt.rn.f64 	%fd453, %fd448;
	mul.f64 	%fd454, %fd453, 0d3FC0000000000000;
	sqrt.rn.f64 	%fd455, %fd450;
	mul.f64 	%fd456, %fd455, 0d3FC0000000000000;
	sqrt.rn.f64 	%fd457, %fd452;
	mul.f64 	%fd458, %fd457, 0d3FC0000000000000;
	setp.gt.f64 	%p192, %fd454, 0d406FE00000000000;
	selp.f64 	%fd459, 0d406FE00000000000, %fd454, %p192;
	cvt.rzi.u32.f64 	%r718, %fd459;
	setp.gt.f64 	%p193, %fd456, 0d406FE00000000000;
	selp.f64 	%fd460, 0d406FE00000000000, %fd456, %p193;
	cvt.rzi.u32.f64 	%r719, %fd460;
	setp.gt.f64 	%p194, %fd458, 0d406FE00000000000;
	selp.f64 	%fd461, 0d406FE00000000000, %fd458, %p194;
	cvt.rzi.u32.f64 	%r720, %fd461;
	add.s32 	%r721, %r804, -1;
	add.s32 	%r722, %r804, -2;
	cvt.u64.u32 	%rd304, %r804;
	cvta.to.global.u64 	%rd305, %rd312;
	add.s64 	%rd306, %rd305, %rd304;
	st.global.u8 	[%rd306], %r718;
	cvt.u64.u32 	%rd307, %r721;
	add.s64 	%rd308, %rd305, %rd307;
	st.global.u8 	[%rd308], %r719;
	cvt.u64.u32 	%rd309, %r722;
	add.s64 	%rd310, %rd305, %rd309;
	st.global.u8 	[%rd310], %r720;
	add.s32 	%r817, %r817, %r792;
	add.s32 	%r816, %r816, %r792;
	add.s32 	%r815, %r815, %r792;
	add.s32 	%r814, %r814, %r792;
	add.s32 	%r813, %r813, %r792;
	add.s32 	%r812, %r812, %r792;
	add.s32 	%r811, %r811, %r792;
	add.s32 	%r810, %r810, %r792;
	add.s32 	%r809, %r809, %r792;
	add.s32 	%r808, %r808, %r792;
	add.s32 	%r807, %r807, %r792;
	add.s32 	%r806, %r806, %r792;
	add.s32 	%r805, %r805, %r792;
	add.s32 	%r804, %r804, %r792;
	add.s32 	%r803, %r803, %r792;
	add.s32 	%r802, %r802, %r792;
	add.s32 	%r801, %r801, %r792;
	add.s32 	%r800, %r800, %r792;
	add.s32 	%r799, %r799, %r792;
	add.s32 	%r798, %r798, %r792;
	add.s32 	%r797, %r797, %r792;
	add.s32 	%r796, %r796, %r792;
	add.s32 	%r795, %r795, %r792;
	add.s32 	%r794, %r794, %r792;
	add.s32 	%r793, %r793, %r792;
	setp.ne.s32 	%p195, %r77, %r790;
	mov.u32 	%r818, %r77;
	@%p195 bra 	$L__BB0_2;
$L__BB0_103:
	ret;

}
	// .globl	_Z11sobel_opt_1PhS_jjj
.visible .entry _Z11sobel_opt_1PhS_jjj(
	.param .u64 .ptr .align 1 _Z11sobel_opt_1PhS_jjj_param_0,
	.param .u64 .ptr .align 1 _Z11sobel_opt_1PhS_jjj_param_1,
	.param .u32 _Z11sobel_opt_1PhS_jjj_param_2,
	.param .u32 _Z11sobel_opt_1PhS_jjj_param_3,
	.param .u32 _Z11sobel_opt_1PhS_jjj_param_4
)
{
	.reg .pred 	%p<254>;
	.reg .b16 	%rs<276>;
	.reg .b32 	%r<162>;
	.reg .b32 	%f<668>;
	.reg .b64 	%rd<61>;
	// demoted variable
	.shared .align 1 .b8 _ZZ11sobel_opt_1PhS_jjjE8shared_R[2580];
	// demoted variable
	.shared .align 1 .b8 _ZZ11sobel_opt_1PhS_jjjE8shared_G[2580];
	// demoted variable
	.shared .align 1 .b8 _ZZ11sobel_opt_1PhS_jjjE8shared_B[2580];
	ld.param.u64 	%rd8, [_Z11sobel_opt_1PhS_jjj_param_0];
	ld.param.u64 	%rd7, [_Z11sobel_opt_1PhS_jjj_param_1];
	ld.param.u32 	%r23, [_Z11sobel_opt_1PhS_jjj_param_3];
	ld.param.u32 	%r24, [_Z11sobel_opt_1PhS_jjj_param_4];
	cvta.to.global.u64 	%rd1, %rd8;
	mov.u32 	%r25, %ctaid.x;
	mov.u32 	%r1, %ntid.x;
	mov.u32 	%r2, %tid.x;
	mad.lo.s32 	%r3, %r25, %r1, %r2;
	setp.ge.u32 	%p8, %r3, %r23;
	@%p8 bra 	$L__BB1_157;
	ld.param.u32 	%r118, [_Z11sobel_opt_1PhS_jjj_param_2];
	mov.u32 	%r4, %ctaid.y;
	add.s32 	%r5, %r3, -2;
	add.s32 	%r6, %r3, -1;
	add.s32 	%r7, %r1, -1;
	add.s32 	%r8, %r3, 2;
	add.s32 	%r9, %r3, 1;
	add.s32 	%r10, %r4, -2;
	add.s32 	%r11, %r4, 1;
	add.s32 	%r12, %r4, 2;
	setp.lt.u32 	%p9, %r4, 2;
	setp.ge.s32 	%p10, %r10, %r118;
	or.pred  	%p1, %p9, %p10;
	mov.u32 	%r26, _ZZ11sobel_opt_1PhS_jjjE8shared_R;
	add.s32 	%r13, %r26, %r2;
	mov.u32 	%r27, _ZZ11sobel_opt_1PhS_jjjE8shared_G;
	add.s32 	%r14, %r27, %r2;
	mov.u32 	%r28, _ZZ11sobel_opt_1PhS_jjjE8shared_B;
	add.s32 	%r15, %r28, %r2;
	@%p1 bra 	$L__BB1_12;
	setp.ne.s32 	%p11, %r2, 0;
	@%p11 bra 	$L__BB1_7;
	setp.lt.s32 	%p12, %r3, 2;
	@%p12 bra 	$L__BB1_5;
	mad.lo.s32 	%r29, %r10, %r23, %r5;
	mul.lo.s32 	%r30, %r29, %r24;
	cvt.s64.s32 	%rd9, %r30;
	add.s64 	%rd10, %rd1, %rd9;
	ld.global.u8 	%rs1, [%rd10+2];
	st.shared.u8 	[_ZZ11sobel_opt_1PhS_jjjE8shared_R], %rs1;
	ld.global.u8 	%rs2, [%rd10+1];
	st.shared.u8 	[_ZZ11sobel_opt_1PhS_jjjE8shared_G], %rs2;
	ld.global.u8 	%rs3, [%rd10];
	st.shared.u8 	[_ZZ11sobel_opt_1PhS_jjjE8shared_B], %rs3;
	bra.uni 	$L__BB1_6;
$L__BB1_5:
	setp.ne.s32 	%p13, %r3, 1;
	@%p13 bra 	$L__BB1_7;
$L__BB1_6:
	mad.lo.s32 	%r31, %r10, %r23, %r6;
	mul.lo.s32 	%r32, %r31, %r24;
	cvt.s64.s32 	%rd11, %r32;
	add.s64 	%rd12, %rd1, %rd11;
	ld.global.u8 	%rs4, [%rd12+2];
	st.shared.u8 	[_ZZ11sobel_opt_1PhS_jjjE8shared_R+1], %rs4;
	ld.global.u8 	%rs5, [%rd12+1];
	st.shared.u8 	[_ZZ11sobel_opt_1PhS_jjjE8shared_G+1], %rs5;
	ld.global.u8 	%rs6, [%rd12];
	st.shared.u8 	[_ZZ11sobel_opt_1PhS_jjjE8shared_B+1], %rs6;
$L__BB1_7:
	setp.ne.s32 	%p14, %r2, %r7;
	mad.lo.s32 	%r33, %r10, %r23, %r3;
	mul.lo.s32 	%r16, %r33, %r24;
	cvt.s64.s32 	%rd13, %r16;
	add.s64 	%rd2, %rd1, %rd13;
	ld.global.u8 	%rs7, [%rd2+2];
	st.shared.u8 	[%r13+2], %rs7;
	ld.global.u8 	%rs8, [%rd2+1];
	st.shared.u8 	[%r14+2], %rs8;
	ld.global.u8 	%rs9, [%rd2];
	st.shared.u8 	[%r15+2], %rs9;
	@%p14 bra 	$L__BB1_12;
	setp.ge.u32 	%p15, %r8, %r23;
	@%p15 bra 	$L__BB1_10;
	shl.b32 	%r34, %r24, 1;
	add.s32 	%r35, %r16, %r34;
	cvt.s64.s32 	%rd14, %r35;
	add.s64 	%rd15, %rd1, %rd14;
	ld.global.u8 	%rs10, [%rd15+2];
	st.shared.u8 	[%r13+4], %rs10;
	ld.global.u8 	%rs11, [%rd15+1];
	st.shared.u8 	[%r14+4], %rs11;
	ld.global.u8 	%rs12, [%rd15];
	st.shared.u8 	[%r15+4], %rs12;
$L__BB1_10:
	setp.ge.u32 	%p16, %r9, %r23;
	@%p16 bra 	$L__BB1_12;
	cvt.s64.s32 	%rd16, %r24;
	add.s64 	%rd17, %rd2, %rd16;
	ld.global.u8 	%rs13, [%rd17+2];
	st.shared.u8 	[%r13+3], %rs13;
	ld.global.u8 	%rs14, [%rd17+1];
	st.shared.u8 	[%r14+3], %rs14;
	ld.global.u8 	%rs15, [%rd17];
	st.shared.u8 	[%r15+3], %rs15;
$L__BB1_12:
	ld.param.u32 	%r119, [_Z11sobel_opt_1PhS_jjj_param_2];
	add.s32 	%r17, %r4, -1;
	setp.eq.s32 	%p17, %r4, 0;
	setp.gt.s32 	%p18, %r4, %r119;
	or.pred  	%p2, %p17, %p18;
	@%p2 bra 	$L__BB1_23;
	setp.ne.s32 	%p19, %r2, 0;
	@%p19 bra 	$L__BB1_18;
	setp.gt.s32 	%p20, %r3, 1;
	@%p20 bra 	$L__BB1_16;
	setp.eq.s32 	%p21, %r3, 1;
	@%p21 bra 	$L__BB1_17;
	bra.uni 	$L__BB1_18;
$L__BB1_16:
	mad.lo.s32 	%r36, %r17, %r23, %r5;
	mul.lo.s32 	%r37, %r36, %r24;
	cvt.s64.s32 	%rd18, %r37;
	add.s64 	%rd19, %rd1, %rd18;
	ld.global.u8 	%rs16, [%rd19+2];
	st.shared.u8 	[_ZZ11sobel_opt_1PhS_jjjE8shared_R+516], %rs16;
	ld.global.u8 	%rs17, [%rd19+1];
	st.shared.u8 	[_ZZ11sobel_opt_1PhS_jjjE8shared_G+516], %rs17;
	ld.global.u8 	%rs18, [%rd19];
	st.shared.u8 	[_ZZ11sobel_opt_1PhS_jjjE8shared_B+516], %rs18;
$L__BB1_17:
	mad.lo.s32 	%r38, %r17, %r23, %r6;
	mul.lo.s32 	%r39, %r38, %r24;
	cvt.s64.s32 	%rd20, %r39;
	add.s64 	%rd21, %rd1, %rd20;
	ld.global.u8 	%rs19, [%rd21+2];
	st.shared.u8 	[_ZZ11sobel_opt_1PhS_jjjE8shared_R+517], %rs19;
	ld.global.u8 	%rs20, [%rd21+1];
	st.shared.u8 	[_ZZ11sobel_opt_1PhS_jjjE8shared_G+517], %rs20;
	ld.global.u8 	%rs21, [%rd21];
	st.shared.u8 	[_ZZ11sobel_opt_1PhS_jjjE8shared_B+517], %rs21;
$L__BB1_18:
	setp.ne.s32 	%p22, %r2, %r7;
	mad.lo.s32 	%r40, %r17, %r23, %r3;
	mul.lo.s32 	%r18, %r40, %r24;
	cvt.s64.s32 	%rd22, %r18;
	add.s64 	%rd3, %rd1, %rd22;
	ld.global.u8 	%rs22, [%rd3+2];
	st.shared.u8 	[%r13+518], %rs22;
	ld.global.u8 	%rs23, [%rd3+1];
	st.shared.u8 	[%r14+518], %rs23;
	ld.global.u8 	%rs24, [%rd3];
	st.shared.u8 	[%r15+518], %rs24;
	@%p22 bra 	$L__BB1_23;
	setp.ge.u32 	%p23, %r8, %r23;
	@%p23 bra 	$L__BB1_21;
	shl.b32 	%r41, %r24, 1;
	add.s32 	%r42, %r18, %r41;
	cvt.s64.s32 	%rd23, %r42;
	add.s64 	%rd24, %rd1, %rd23;
	ld.global.u8 	%rs25, [%rd24+2];
	st.shared.u8 	[%r13+520], %rs25;
	ld.global.u8 	%rs26, [%rd24+1];
	st.shared.u8 	[%r14+520], %rs26;
	ld.global.u8 	%rs27, [%rd24];
	st.shared.u8 	[%r15+520], %rs27;
$L__BB1_21:
	setp.ge.u32 	%p24, %r9, %r23;
	@%p24 bra 	$L__BB1_23;
	cvt.s64.s32 	%rd25, %r24;
	add.s64 	%rd26, %rd3, %rd25;
	ld.global.u8 	%rs28, [%rd26+2];
	st.shared.u8 	[%r13+519], %rs28;
	ld.global.u8 	%rs29, [%rd26+1];
	st.shared.u8 	[%r14+519], %rs29;
	ld.global.u8 	%rs30, [%rd26];
	st.shared.u8 	[%r15+519], %rs30;
$L__BB1_23:
	ld.param.u32 	%r120, [_Z11sobel_opt_1PhS_jjj_param_2];
	setp.ge.s32 	%p25, %r4, %r120;
	@%p25 bra 	$L__BB1_34;
	setp.ne.s32 	%p26, %r2, 0;
	@%p26 bra 	$L__BB1_29;
	setp.gt.s32 	%p27, %r3, 1;
	@%p27 bra 	$L__BB1_27;
	setp.eq.s32 	%p28, %r3, 1;
	@%p28 bra 	$L__BB1_28;
	bra.uni 	$L__BB1_29;
$L__BB1_27:
	mad.lo.s32 	%r43, %r4, %r23, %r5;
	mul.lo.s32 	%r44, %r43, %r24;
	cvt.s64.s32 	%rd27, %r44;
	add.s64 	%rd28, %rd1, %rd27;
	ld.global.u8 	%rs31, [%rd28+2];
	st.shared.u8 	[_ZZ11sobel_opt_1PhS_jjjE8shared_R+1032], %rs31;
	ld.global.u8 	%rs32, [%rd28+1];
	st.shared.u8 	[_ZZ11sobel_opt_1PhS_jjjE8shared_G+1032], %rs32;
	ld.global.u8 	%rs33, [%rd28];
	st.shared.u8 	[_ZZ11sobel_opt_1PhS_jjjE8shared_B+1032], %rs33;
$L__BB1_28:
	mad.lo.s32 	%r45, %r4, %r23, %r6;
	mul.lo.s32 	%r46, %r45, %r24;
	cvt.s64.s32 	%rd29, %r46;
	add.s64 	%rd30, %rd1, %rd29;
	ld.global.u8 	%rs34, [%rd30+2];
	st.shared.u8 	[_ZZ11sobel_opt_1PhS_jjjE8shared_R+1033], %rs34;
	ld.global.u8 	%rs35, [%rd30+1];
	st.shared.u8 	[_ZZ11sobel_opt_1PhS_jjjE8shared_G+1033], %rs35;
	ld.global.u8 	%rs36, [%rd30];
	st.shared.u8 	[_ZZ11sobel_opt_1PhS_jjjE8shared_B+1033], %rs36;
$L__BB1_29:
	setp.ne.s32 	%p29, %r2, %r7;
	mad.lo.s32 	%r47, %r4, %r23, %r3;
	mul.lo.s32 	%r19, %r47, %r24;
	cvt.s64.s32 	%rd31, %r19;
	add.s64 	%rd4, %rd1, %rd31;
	ld.global.u8 	%rs37, [%rd4+2];
	st.shared.u8 	[%r13+1034], %rs37;
	ld.global.u8 	%rs38, [%rd4+1];
	st.shared.u8 	[%r14+1034], %rs38;
	ld.global.u8 	%rs39, [%rd4];
	st.shared.u8 	[%r15+1034], %rs39;
	@%p29 bra 	$L__BB1_34;
	setp.ge.u32 	%p30, %r8, %r23;
	@%p30 bra 	$L__BB1_32;
	shl.b32 	%r48, %r24, 1;
	add.s32 	%r49, %r19, %r48;
	cvt.s64.s32 	%rd32, %r49;
	add.s64 	%rd33, %rd1, %rd32;
	ld.global.u8 	%rs40, [%rd33+2];
	st.shared.u8 	[%r13+1036], %rs40;
	ld.global.u8 	%rs41, [%rd33+1];
	st.shared.u8 	[%r14+1036], %rs41;
	ld.global.u8 	%rs42, [%rd33];
	st.shared.u8 	[%r15+1036], %rs42;
$L__BB1_32:
	setp.ge.u32 	%p31, %r9, %r23;
	@%p31 bra 	$L__BB1_34;
	cvt.s64.s32 	%rd34, %r24;
	add.s64 	%rd35, %rd4, %rd34;
	ld.global.u8 	%rs43, [%rd35+2];
	st.shared.u8 	[%r13+1035], %rs43;
	ld.global.u8 	%rs44, [%rd35+1];
	st.shared.u8 	[%r14+1035], %rs44;
	ld.global.u8 	%rs45, [%rd35];
	st.shared.u8 	[%r15+1035], %rs45;
$L__BB1_34:
	ld.param.u32 	%r121, [_Z11sobel_opt_1PhS_jjj_param_2];
	setp.ge.s32 	%p32, %r11, %r121;
	@%p32 bra 	$L__BB1_45;
	setp.ne.s32 	%p33, %r2, 0;
	@%p33 bra 	$L__BB1_40;
	setp.gt.s32 	%p34, %r3, 1;
	@%p34 bra 	$L__BB1_38;
	setp.eq.s32 	%p35, %r3, 1;
	@%p35 bra 	$L__BB1_39;
	bra.uni 	$L__BB1_40;
$L__BB1_38:
	mad.lo.s32 	%r50, %r11, %r23, %r5;
	mul.lo.s32 	%r51, %r50, %r24;
	cvt.s64.s32 	%rd36, %r51;
	add.s64 	%rd37, %rd1, %rd36;
	ld.global.u8 	%rs46, [%rd37+2];
	st.shared.u8 	[_ZZ11sobel_opt_1PhS_jjjE8shared_R+1548], %rs46;
	ld.global.u8 	%rs47, [%rd37+1];
	st.shared.u8 	[_ZZ11sobel_opt_1PhS_jjjE8shared_G+1548], %rs47;
	ld.global.u8 	%rs48, [%rd37];
	st.shared.u8 	[_ZZ11sobel_opt_1PhS_jjjE8shared_B+1548], %rs48;
$L__BB1_39:
	mad.lo.s32 	%r52, %r11, %r23, %r6;
	mul.lo.s32 	%r53, %r52, %r24;
	cvt.s64.s32 	%rd38, %r53;
	add.s64 	%rd39, %rd1, %rd38;
	ld.global.u8 	%rs49, [%rd39+2];
	st.shared.u8 	[_ZZ11sobel_opt_1PhS_jjjE8shared_R+1549], %rs49;
	ld.global.u8 	%rs50, [%rd39+1];
	st.shared.u8 	[_ZZ11sobel_opt_1PhS_jjjE8shared_G+1549], %rs50;
	ld.global.u8 	%rs51, [%rd39];
	st.shared.u8 	[_ZZ11sobel_opt_1PhS_jjjE8shared_B+1549], %rs51;
$L__BB1_40:
	setp.ne.s32 	%p36, %r2, %r7;
	mad.lo.s32 	%r54, %r11, %r23, %r3;
	mul.lo.s32 	%r20, %r54, %r24;
	cvt.s64.s32 	%rd40, %r20;
	add.s64 	%rd5, %rd1, %rd40;
	ld.global.u8 	%rs52, [%rd5+2];
	st.shared.u8 	[%r13+1550], %rs52;
	ld.global.u8 	%rs53, [%rd5+1];
	st.shared.u8 	[%r14+1550], %rs53;
	ld.global.u8 	%rs54, [%rd5];
	st.shared.u8 	[%r15+1550], %rs54;
	@%p36 bra 	$L__BB1_45;
	setp.ge.u32 	%p37, %r8, %r23;
	@%p37 bra 	$L__BB1_43;
	shl.b32 	%r55, %r24, 1;
	add.s32 	%r56, %r20, %r55;
	cvt.s64.s32 	%rd41, %r56;
	add.s64 	%rd42, %rd1, %rd41;
	ld.global.u8 	%rs55, [%rd42+2];
	st.shared.u8 	[%r13+1552], %rs55;
	ld.global.u8 	%rs56, [%rd42+1];
	st.shared.u8 	[%r14+1552], %rs56;
	ld.global.u8 	%rs57, [%rd42];
	st.shared.u8 	[%r15+1552], %rs57;
$L__BB1_43:
	setp.ge.u32 	%p38, %r9, %r23;
	@%p38 bra 	$L__BB1_45;
	cvt.s64.s32 	%rd43, %r24;
	add.s64 	%rd44, %rd5, %rd43;
	ld.global.u8 	%rs58, [%rd44+2];
	st.shared.u8 	[%r13+1551], %rs58;
	ld.global.u8 	%rs59, [%rd44+1];
	st.shared.u8 	[%r14+1551], %rs59;
	ld.global.u8 	%rs60, [%rd44];
	st.shared.u8 	[%r15+1551], %rs60;
$L__BB1_45:
	ld.param.u32 	%r122, [_Z11sobel_opt_1PhS_jjj_param_2];
	setp.ge.s32 	%p39, %r12, %r122;
	@%p39 bra 	$L__BB1_56;
	setp.ne.s32 	%p40, %r2, 0;
	@%p40 bra 	$L__BB1_51;
	setp.gt.s32 	%p41, %r3, 1;
	@%p41 bra 	$L__BB1_49;
	setp.eq.s32 	%p42, %r3, 1;
	@%p42 bra 	$L__BB1_50;
	bra.uni 	$L__BB1_51;
$L__BB1_49:
	mad.lo.s32 	%r57, %r12, %r23, %r5;
	mul.lo.s32 	%r58, %r57, %r24;
	cvt.s64.s32 	%rd45, %r58;
	add.s64 	%rd46, %rd1, %rd45;
	ld.global.u8 	%rs61, [%rd46+2];
	st.shared.u8 	[_ZZ11sobel_opt_1PhS_jjjE8shared_R+2064], %rs61;
	ld.global.u8 	%rs62, [%rd46+1];
	st.shared.u8 	[_ZZ11sobel_opt_1PhS_jjjE8shared_G+2064], %rs62;
	ld.global.u8 	%rs63, [%rd46];
	st.shared.u8 	[_ZZ11sobel_opt_1PhS_jjjE8shared_B+2064], %rs63;
$L__BB1_50:
	mad.lo.s32 	%r59, %r12, %r23, %r6;
	mul.lo.s32 	%r60, %r59, %r24;
	cvt.s64.s32 	%rd47, %r60;
	add.s64 	%rd48, %rd1, %rd47;
	ld.global.u8 	%rs64, [%rd48+2];
	st.shared.u8 	[_ZZ11sobel_opt_1PhS_jjjE8shared_R+2065], %rs64;
	ld.global.u8 	%rs65, [%rd48+1];
	st.shared.u8 	[_ZZ11sobel_opt_1PhS_jjjE8shared_G+2065], %rs65;
	ld.global.u8 	%rs66, [%rd48];
	st.shared.u8 	[_ZZ11sobel_opt_1PhS_jjjE8shared_B+2065], %rs66;
$L__BB1_51:
	setp.ne.s32 	%p43, %r2, %r7;
	mad.lo.s32 	%r61, %r12, %r23, %r3;
	mul.lo.s32 	%r21, %r61, %r24;
	cvt.s64.s32 	%rd49, %r21;
	add.s64 	%rd6, %rd1, %rd49;
	ld.global.u8 	%rs67, [%rd6+2];
	st.shared.u8 	[%r13+2066], %rs67;
	ld.global.u8 	%rs68, [%rd6+1];
	st.shared.u8 	[%r14+2066], %rs68;
	ld.global.u8 	%rs69, [%rd6];
	st.shared.u8 	[%r15+2066], %rs69;
	@%p43 bra 	$L__BB1_56;
	setp.ge.u32 	%p44, %r8, %r23;
	@%p44 bra 	$L__BB1_54;
	shl.b32 	%r62, %r24, 1;
	add.s32 	%r63, %r21, %r62;
	cvt.s64.s32 	%rd50, %r63;
	add.s64 	%rd51, %rd1, %rd50;
	ld.global.u8 	%rs70, [%rd51+2];
	st.shared.u8 	[%r13+2068], %rs70;
	ld.global.u8 	%rs71, [%rd51+1];
	st.shared.u8 	[%r14+2068], %rs71;
	ld.global.u8 	%rs72, [%rd51];
	st.shared.u8 	[%r15+2068], %rs72;
$L__BB1_54:
	setp.ge.u32 	%p45, %r9, %r23;
	@%p45 bra 	$L__BB1_56;
	cvt.s64.s32 	%rd52, %r24;
	add.s64 	%rd53, %rd6, %rd52;
	ld.global.u8 	%rs73, [%rd53+2];
	st.shared.u8 	[%r13+2067], %rs73;
	ld.global.u8 	%rs74, [%rd53+1];
	st.shared.u8 	[%r14+2067], %rs74;
	ld.global.u8 	%rs75, [%rd53];
	st.shared.u8 	[%r15+2067], %rs75;
$L__BB1_56:
	bar.sync 	0;
	setp.lt.s32 	%p46, %r3, 2;
	setp.ge.s32 	%p47, %r5, %r23;
	or.pred  	%p3, %p46, %p47;
	or.pred  	%p48, %p3, %p1;
	mov.f32 	%f521, 0f00000000;
	mov.f32 	%f522, %f521;
	mov.f32 	%f523, %f521;
	@%p48 bra 	$L__BB1_58;
	ld.const.s8 	%rs76, [mask];
	cvt.rn.f32.s16 	%f302, %rs76;
	ld.shared.u8 	%rs77, [%r13];
	cvt.rn.f32.u16 	%f303, %rs77;
	fma.rn.f32 	%f523, %f302, %f303, 0f00000000;
	ld.shared.u8 	%rs78, [%r14];
	cvt.rn.f32.u16 	%f304, %rs78;
	fma.rn.f32 	%f522, %f302, %f304, 0f00000000;
	ld.shared.u8 	%rs79, [%r15];
	cvt.rn.f32.u16 	%f305, %rs79;
	fma.rn.f32 	%f521, %f302, %f305, 0f00000000;
$L__BB1_58:
	setp.lt.s32 	%p49, %r3, 1;
	setp.gt.s32 	%p50, %r3, %r23;
	or.pred  	%p51, %p49, %p50;
	or.pred  	%p52, %p51, %p1;
	@%p52 bra 	$L__BB1_60;
	ld.const.s8 	%rs80, [mask+5];
	cvt.rn.f32.s16 	%f306, %rs80;
	ld.shared.u8 	%rs81, [%r13+1];
	cvt.rn.f32.u16 	%f307, %rs81;
	fma.rn.f32 	%f523, %f306, %f307, %f523;
	ld.shared.u8 	%rs82, [%r14+1];
	cvt.rn.f32.u16 	%f308, %rs82;
	fma.rn.f32 	%f522, %f306, %f308, %f522;
	ld.shared.u8 	%rs83, [%r15+1];
	cvt.rn.f32.u16 	%f309, %rs83;
	fma.rn.f32 	%f521, %f306, %f309, %f521;
$L__BB1_60:
	setp.lt.s32 	%p53, %r3, 0;
	setp.ge.s32 	%p54, %r3, %r23;
	or.pred  	%p55, %p53, %p54;
	or.pred  	%p56, %p55, %p1;
	@%p56 bra 	$L__BB1_62;
	ld.const.s8 	%rs84, [mask+10];
	cvt.rn.f32.s16 	%f310, %rs84;
	ld.shared.u8 	%rs85, [%r13+2];
	cvt.rn.f32.u16 	%f311, %rs85;
	fma.rn.f32 	%f523, %f310, %f311, %f523;
	ld.shared.u8 	%rs86, [%r14+2];
	cvt.rn.f32.u16 	%f312, %rs86;
	fma.rn.f32 	%f522, %f310, %f312, %f522;
	ld.shared.u8 	%rs87, [%r15+2];
	cvt.rn.f32.u16 	%f313, %rs87;
	fma.rn.f32 	%f521, %f310, %f313, %f521;
$L__BB1_62:
	setp.lt.s32 	%p57, %r3, -1;
	setp.ge.s32 	%p58, %r9, %r23;
	or.pred  	%p4, %p57, %p58;
	or.pred  	%p59, %p4, %p1;
	@%p59 bra 	$L__BB1_64;
	ld.const.s8 	%rs88, [mask+15];
	cvt.rn.f32.s16 	%f314, %rs88;
	ld.shared.u8 	%rs89, [%r13+3];
	cvt.rn.f32.u16 	%f315, %rs89;
	fma.rn.f32 	%f523, %f314, %f315, %f523;
	ld.shared.u8 	%rs90, [%r14+3];
	cvt.rn.f32.u16 	%f316, %rs90;
	fma.rn.f32 	%f522, %f314, %f316, %f522;
	ld.shared.u8 	%rs91, [%r15+3];
	cvt.rn.f32.u16 	%f317, %rs91;
	fma.rn.f32 	%f521, %f314, %f317, %f521;
$L__BB1_64:
	setp.lt.s32 	%p60, %r3, -2;
	setp.ge.s32 	%p61, %r8, %r23;
	or.pred  	%p5, %p60, %p61;
	or.pred  	%p62, %p5, %p1;
	@%p62 bra 	$L__BB1_66;
	ld.const.s8 	%rs92, [mask+20];
	cvt.rn.f32.s16 	%f318, %rs92;
	ld.shared.u8 	%rs93, [%r13+4];
	cvt.rn.f32.u16 	%f319, %rs93;
	fma.rn.f32 	%f523, %f318, %f319, %f523;
	ld.shared.u8 	%rs94, [%r14+4];
	cvt.rn.f32.u16 	%f320, %rs94;
	fma.rn.f32 	%f522, %f318, %f320, %f522;
	ld.shared.u8 	%rs95, [%r15+4];
	cvt.rn.f32.u16 	%f321, %rs95;
	fma.rn.f32 	%f521, %f318, %f321, %f521;
$L__BB1_66:
	or.pred  	%p63, %p3, %p2;
	@%p63 bra 	$L__BB1_68;
	ld.const.s8 	%rs96, [mask+1];
	cvt.rn.f32.s16 	%f322, %rs96;
	ld.shared.u8 	%rs97, [%r13+516];
	cvt.rn.f32.u16 	%f323, %rs97;
	fma.rn.f32 	%f523, %f322, %f323, %f523;
	ld.shared.u8 	%rs98, [%r14+516];
	cvt.rn.f32.u16 	%f324, %rs98;
	fma.rn.f32 	%f522, %f322, %f324, %f522;
	ld.shared.u8 	%rs99, [%r15+516];
	cvt.rn.f32.u16 	%f325, %rs99;
	fma.rn.f32 	%f521, %f322, %f325, %f521;
$L__BB1_68:
	setp.lt.s32 	%p64, %r3, 1;
	setp.gt.s32 	%p65, %r3, %r23;
	or.pred  	%p6, %p64, %p65;
	or.pred  	%p66, %p6, %p2;
	@%p66 bra 	$L__BB1_70;
	ld.const.s8 	%rs100, [mask+6];
	cvt.rn.f32.s16 	%f326, %rs100;
	ld.shared.u8 	%rs101, [%r13+517];
	cvt.rn.f32.u16 	%f327, %rs101;
	fma.rn.f32 	%f523, %f326, %f327, %f523;
	ld.shared.u8 	%rs102, [%r14+517];
	cvt.rn.f32.u16 	%f328, %rs102;
	fma.rn.f32 	%f522, %f326, %f328, %f522;
	ld.shared.u8 	%rs103, [%r15+517];
	cvt.rn.f32.u16 	%f329, %rs103;
	fma.rn.f32 	%f521, %f326, %f329, %f521;
$L__BB1_70:
	setp.lt.s32 	%p67, %r3, 0;
	setp.ge.s32 	%p68, %r3, %r23;
	or.pred  	%p69, %p67, %p68;
	or.pred  	%p70, %p69, %p2;
	@%p70 bra 	$L__BB1_72;
	ld.const.s8 	%rs104, [mask+11];
	cvt.rn.f32.s16 	%f330, %rs104;
	ld.shared.u8 	%rs105, [%r13+518];
	cvt.rn.f32.u16 	%f331, %rs105;
	fma.rn.f32 	%f523, %f330, %f331, %f523;
	ld.shared.u8 	%rs106, [%r14+518];
	cvt.rn.f32.u16 	%f332, %rs106;
	fma.rn.f32 	%f522, %f330, %f332, %f522;
	ld.shared.u8 	%rs107, [%r15+518];
	cvt.rn.f32.u16 	%f333, %rs107;
	fma.rn.f32 	%f521, %f330, %f333, %f521;
$L__BB1_72:
	or.pred  	%p71, %p4, %p2;
	@%p71 bra 	$L__BB1_74;
	ld.const.s8 	%rs108, [mask+16];
	cvt.rn.f32.s16 	%f334, %rs108;
	ld.shared.u8 	%rs109, [%r13+519];
	cvt.rn.f32.u16 	%f335, %rs109;
	fma.rn.f32 	%f523, %f334, %f335, %f523;
	ld.shared.u8 	%rs110, [%r14+519];
	cvt.rn.f32.u16 	%f336, %rs110;
	fma.rn.f32 	%f522, %f334, %f336, %f522;
	ld.shared.u8 	%rs111, [%r15+519];
	cvt.rn.f32.u16 	%f337, %rs111;
	fma.rn.f32 	%f521, %f334, %f337, %f521;
$L__BB1_74:
	or.pred  	%p72, %p5, %p2;
	@%p72 bra 	$L__BB1_76;
	ld.const.s8 	%rs112, [mask+21];
	cvt.rn.f32.s16 	%f338, %rs112;
	ld.shared.u8 	%rs113, [%r13+520];
	cvt.rn.f32.u16 	%f339, %rs113;
	fma.rn.f32 	%f523, %f338, %f339, %f523;
	ld.shared.u8 	%rs114, [%r14+520];
	cvt.rn.f32.u16 	%f340, %rs114;
	fma.rn.f32 	%f522, %f338, %f340, %f522;
	ld.shared.u8 	%rs115, [%r15+520];
	cvt.rn.f32.u16 	%f341, %rs115;
	fma.rn.f32 	%f521, %f338, %f341, %f521;
$L__BB1_76:
	ld.param.u32 	%r123, [_Z11sobel_opt_1PhS_jjj_param_2];
	setp.ge.s32 	%p73, %r4, %r123;
	or.pred  	%p74, %p3, %p73;
	@%p74 bra 	$L__BB1_78;
	ld.const.s8 	%rs116, [mask+2];
	cvt.rn.f32.s16 	%f342, %rs116;
	ld.shared.u8 	%rs117, [%r13+1032];
	cvt.rn.f32.u16 	%f343, %rs117;
	fma.rn.f32 	%f523, %f342, %f343, %f523;
	ld.shared.u8 	%rs118, [%r14+1032];
	cvt.rn.f32.u16 	%f344, %rs118;
	fma.rn.f32 	%f522, %f342, %f344, %f522;
	ld.shared.u8 	%rs119, [%r15+1032];
	cvt.rn.f32.u16 	%f345, %rs119;
	fma.rn.f32 	%f521, %f342, %f345, %f521;
$L__BB1_78:
	ld.param.u32 	%r124, [_Z11sobel_opt_1PhS_jjj_param_2];
	setp.ge.s32 	%p75, %r4, %r124;
	or.pred  	%p76, %p6, %p75;
	@%p76 bra 	$L__BB1_80;
	ld.const.s8 	%rs120, [mask+7];
	cvt.rn.f32.s16 	%f346, %rs120;
	ld.shared.u8 	%rs121, [%r13+1033];
	cvt.rn.f32.u16 	%f347, %rs121;
	fma.rn.f32 	%f523, %f346, %f347, %f523;
	ld.shared.u8 	%rs122, [%r14+1033];
	cvt.rn.f32.u16 	%f348, %rs122;
	fma.rn.f32 	%f522, %f346, %f348, %f522;
	ld.shared.u8 	%rs123, [%r15+1033];
	cvt.rn.f32.u16 	%f349, %rs123;
	fma.rn.f32 	%f521, %f346, %f349, %f521;
$L__BB1_80:
	ld.param.u32 	%r125, [_Z11sobel_opt_1PhS_jjj_param_2];
	setp.ge.s32 	%p77, %r4, %r125;
	setp.lt.s32 	%p78, %r3, 0;
	setp.ge.s32 	%p79, %r3, %r23;
	or.pred  	%p80, %p79, %p77;
	or.pred  	%p81, %p80, %p78;
	@%p81 bra 	$L__BB1_82;
	ld.const.s8 	%rs124, [mask+12];
	cvt.rn.f32.s16 	%f350, %rs124;
	ld.shared.u8 	%rs125, [%r13+1034];
	cvt.rn.f32.u16 	%f351, %rs125;
	fma.rn.f32 	%f523, %f350, %f351, %f523;
	ld.shared.u8 	%rs126, [%r14+1034];
	cvt.rn.f32.u16 	%f352, %rs126;
	fma.rn.f32 	%f522, %f350, %f352, %f522;
	ld.shared.u8 	%rs127, [%r15+1034];
	cvt.rn.f32.u16 	%f353, %rs127;
	fma.rn.f32 	%f521, %f350, %f353, %f521;
$L__BB1_82:
	ld.param.u32 	%r126, [_Z11sobel_opt_1PhS_jjj_param_2];
	setp.ge.s32 	%p82, %r4, %r126;
	or.pred  	%p83, %p4, %p82;
	@%p83 bra 	$L__BB1_84;
	ld.const.s8 	%rs128, [mask+17];
	cvt.rn.f32.s16 	%f354, %rs128;
	ld.shared.u8 	%rs129, [%r13+1035];
	cvt.rn.f32.u16 	%f355, %rs129;
	fma.rn.f32 	%f523, %f354, %f355, %f523;
	ld.shared.u8 	%rs130, [%r14+1035];
	cvt.rn.f32.u16 	%f356, %rs130;
	fma.rn.f32 	%f522, %f354, %f356, %f522;
	ld.shared.u8 	%rs131, [%r15+1035];
	cvt.rn.f32.u16 	%f357, %rs131;
	fma.rn.f32 	%f521, %f354, %f357, %f521;
$L__BB1_84:
	ld.param.u32 	%r127, [_Z11sobel_opt_1PhS_jjj_param_2];
	setp.ge.s32 	%p84, %r4, %r127;
	or.pred  	%p85, %p5, %p84;
	@%p85 bra 	$L__BB1_86;
	ld.const.s8 	%rs132, [mask+22];
	cvt.rn.f32.s16 	%f358, %rs132;
	ld.shared.u8 	%rs133, [%r13+1036];
	cvt.rn.f32.u16 	%f359, %rs133;
	fma.rn.f32 	%f523, %f358, %f359, %f523;
	ld.shared.u8 	%rs134, [%r14+1036];
	cvt.rn.f32.u16 	%f360, %rs134;
	fma.rn.f32 	%f522, %f358, %f360, %f522;
	ld.shared.u8 	%rs135, [%r15+1036];
	cvt.rn.f32.u16 	%f361, %rs135;
	fma.rn.f32 	%f521, %f358, %f361, %f521;
$L__BB1_86:
	ld.param.u32 	%r128, [_Z11sobel_opt_1PhS_jjj_param_2];
	setp.ge.s32 	%p86, %r11, %r128;
	or.pred  	%p87, %p3, %p86;
	@%p87 bra 	$L__BB1_88;
	ld.const.s8 	%rs136, [mask+3];
	cvt.rn.f32.s16 	%f362, %rs136;
	ld.shared.u8 	%rs137, [%r13+1548];
	cvt.rn.f32.u16 	%f363, %rs137;
	fma.rn.f32 	%f523, %f362, %f363, %f523;
	ld.shared.u8 	%rs138, [%r14+1548];
	cvt.rn.f32.u16 	%f364, %rs138;
	fma.rn.f32 	%f522, %f362, %f364, %f522;
	ld.shared.u8 	%rs139, [%r15+1548];
	cvt.rn.f32.u16 	%f365, %rs139;
	fma.rn.f32 	%f521, %f362, %f365, %f521;
$L__BB1_88:
	ld.param.u32 	%r129, [_Z11sobel_opt_1PhS_jjj_param_2];
	setp.ge.s32 	%p88, %r11, %r129;
	or.pred  	%p89, %p6, %p88;
	@%p89 bra 	$L__BB1_90;
	ld.const.s8 	%rs140, [mask+8];
	cvt.rn.f32.s16 	%f366, %rs140;
	ld.shared.u8 	%rs141, [%r13+1549];
	cvt.rn.f32.u16 	%f367, %rs141;
	fma.rn.f32 	%f523, %f366, %f367, %f523;
	ld.shared.u8 	%rs142, [%r14+1549];
	cvt.rn.f32.u16 	%f368, %rs142;
	fma.rn.f32 	%f522, %f366, %f368, %f522;
	ld.shared.u8 	%rs143, [%r15+1549];
	cvt.rn.f32.u16 	%f369, %rs143;
	fma.rn.f32 	%f521, %f366, %f369, %f521;
$L__BB1_90:
	ld.param.u32 	%r130, [_Z11sobel_opt_1PhS_jjj_param_2];
	setp.ge.s32 	%p90, %r11, %r130;
	setp.lt.s32 	%p91, %r3, 0;
	setp.ge.s32 	%p92, %r3, %r23;
	or.pred  	%p93, %p92, %p90;
	or.pred  	%p94, %p93, %p91;
	@%p94 bra 	$L__BB1_92;
	ld.const.s8 	%rs144, [mask+13];
	cvt.rn.f32.s16 	%f370, %rs144;
	ld.shared.u8 	%rs145, [%r13+1550];
	cvt.rn.f32.u16 	%f371, %rs145;
	fma.rn.f32 	%f523, %f370, %f371, %f523;
	ld.shared.u8 	%rs146, [%r14+1550];
	cvt.rn.f32.u16 	%f372, %rs146;
	fma.rn.f32 	%f522, %f370, %f372, %f522;
	ld.shared.u8 	%rs147, [%r15+1550];
	cvt.rn.f32.u16 	%f373, %rs147;
	fma.rn.f32 	%f521, %f370, %f373, %f521;
$L__BB1_92:
	ld.param.u32 	%r131, [_Z11sobel_opt_1PhS_jjj_param_2];
	setp.ge.s32 	%p95, %r11, %r131;
	or.pred  	%p96, %p4, %p95;
	@%p96 bra 	$L__BB1_94;
	ld.const.s8 	%rs148, [mask+18];
	cvt.rn.f32.s16 	%f374, %rs148;
	ld.shared.u8 	%rs149, [%r13+1551];
	cvt.rn.f32.u16 	%f375, %rs149;
	fma.rn.f32 	%f523, %f374, %f375, %f523;
	ld.shared.u8 	%rs150, [%r14+1551];
	cvt.rn.f32.u16 	%f376, %rs150;
	fma.rn.f32 	%f522, %f374, %f376, %f522;
	ld.shared.u8 	%rs151, [%r15+1551];
	cvt.rn.f32.u16 	%f377, %rs151;
	fma.rn.f32 	%f521, %f374, %f377, %f521;
$L__BB1_94:
	ld.param.u32 	%r132, [_Z11sobel_opt_1PhS_jjj_param_2];
	setp.ge.s32 	%p97, %r11, %r132;
	or.pred  	%p98, %p5, %p97;
	@%p98 bra 	$L__BB1_96;
	ld.const.s8 	%rs152, [mask+23];
	cvt.rn.f32.s16 	%f378, %rs152;
	ld.shared.u8 	%rs153, [%r13+1552];
	cvt.rn.f32.u16 	%f379, %rs153;
	fma.rn.f32 	%f523, %f378, %f379, %f523;
	ld.shared.u8 	%rs154, [%r14+1552];
	cvt.rn.f32.u16 	%f380, %rs154;
	fma.rn.f32 	%f522, %f378, %f380, %f522;
	ld.shared.u8 	%rs155, [%r15+1552];
	cvt.rn.f32.u16 	%f381, %rs155;
	fma.rn.f32 	%f521, %f378, %f381, %f521;
$L__BB1_96:
	ld.param.u32 	%r133, [_Z11sobel_opt_1PhS_jjj_param_2];
	setp.ge.s32 	%p99, %r12, %r133;
	or.pred  	%p100, %p3, %p99;
	@%p100 bra 	$L__BB1_98;
	ld.const.s8 	%rs156, [mask+4];
	cvt.rn.f32.s16 	%f382, %rs156;
	ld.shared.u8 	%rs157, [%r13+2064];
	cvt.rn.f32.u16 	%f383, %rs157;
	fma.rn.f32 	%f523, %f382, %f383, %f523;
	ld.shared.u8 	%rs158, [%r14+2064];
	cvt.rn.f32.u16 	%f384, %rs158;
	fma.rn.f32 	%f522, %f382, %f384, %f522;
	ld.shared.u8 	%rs159, [%r15+2064];
	cvt.rn.f32.u16 	%f385, %rs159;
	fma.rn.f32 	%f521, %f382, %f385, %f521;
$L__BB1_98:
	ld.param.u32 	%r134, [_Z11sobel_opt_1PhS_jjj_param_2];
	setp.ge.s32 	%p101, %r12, %r134;
	or.pred  	%p102, %p6, %p101;
	@%p102 bra 	$L__BB1_100;
	ld.const.s8 	%rs160, [mask+9];
	cvt.rn.f32.s16 	%f386, %rs160;
	ld.shared.u8 	%rs161, [%r13+2065];
	cvt.rn.f32.u16 	%f387, %rs161;
	fma.rn.f32 	%f523, %f386, %f387, %f523;
	ld.shared.u8 	%rs162, [%r14+2065];
	cvt.rn.f32.u16 	%f388, %rs162;
	fma.rn.f32 	%f522, %f386, %f388, %f522;
	ld.shared.u8 	%rs163, [%r15+2065];
	cvt.rn.f32.u16 	%f389, %rs163;
	fma.rn.f32 	%f521, %f386, %f389, %f521;
$L__BB1_100:
	ld.param.u32 	%r135, [_Z11sobel_opt_1PhS_jjj_param_2];
	setp.ge.s32 	%p103, %r12, %r135;
	setp.lt.s32 	%p104, %r3, 0;
	setp.ge.s32 	%p105, %r3, %r23;
	or.pred  	%p106, %p105, %p103;
	or.pred  	%p107, %p106, %p104;
	@%p107 bra 	$L__BB1_102;
	ld.const.s8 	%rs164, [mask+14];
	cvt.rn.f32.s16 	%f390, %rs164;
	ld.shared.u8 	%rs165, [%r13+2066];
	cvt.rn.f32.u16 	%f391, %rs165;
	fma.rn.f32 	%f523, %f390, %f391, %f523;
	ld.shared.u8 	%rs166, [%r14+2066];
	cvt.rn.f32.u16 	%f392, %rs166;
	fma.rn.f32 	%f522, %f390, %f392, %f522;
	ld.shared.u8 	%rs167, [%r15+2066];
	cvt.rn.f32.u16 	%f393, %rs167;
	fma.rn.f32 	%f521, %f390, %f393, %f521;
$L__BB1_102:
	ld.param.u32 	%r136, [_Z11sobel_opt_1PhS_jjj_param_2];
	setp.ge.s32 	%p108, %r12, %r136;
	or.pred  	%p109, %p4, %p108;
	@%p109 bra 	$L__BB1_104;
	ld.const.s8 	%rs168, [mask+19];
	cvt.rn.f32.s16 	%f394, %rs168;
	ld.shared.u8 	%rs169, [%r13+2067];
	cvt.rn.f32.u16 	%f395, %rs169;
	fma.rn.f32 	%f523, %f394, %f395, %f523;
	ld.shared.u8 	%rs170, [%r14+2067];
	cvt.rn.f32.u16 	%f396, %rs170;
	fma.rn.f32 	%f522, %f394, %f396, %f522;
	ld.shared.u8 	%rs171, [%r15+2067];
	cvt.rn.f32.u16 	%f397, %rs171;
	fma.rn.f32 	%f521, %f394, %f397, %f521;
$L__BB1_104:
	ld.param.u32 	%r137, [_Z11sobel_opt_1PhS_jjj_param_2];
	setp.ge.s32 	%p110, %r12, %r137;
	or.pred  	%p7, %p5, %p110;
	@%p7 bra 	$L__BB1_106;
	ld.const.s8 	%rs172, [mask+24];
	cvt.rn.f32.s16 	%f398, %rs172;
	ld.shared.u8 	%rs173, [%r13+2068];
	cvt.rn.f32.u16 	%f399, %rs173;
	fma.rn.f32 	%f523, %f398, %f399, %f523;
	ld.shared.u8 	%rs174, [%r14+2068];
	cvt.rn.f32.u16 	%f400, %rs174;
	fma.rn.f32 	%f522, %f398, %f400, %f522;
	ld.shared.u8 	%rs175, [%r15+2068];
	cvt.rn.f32.u16 	%f401, %rs175;
	fma.rn.f32 	%f521, %f398, %f401, %f521;
$L__BB1_106:
	ld.param.u32 	%r138, [_Z11sobel_opt_1PhS_jjj_param_2];
	setp.lt.s32 	%p111, %r3, 2;
	add.s32 	%r74, %r3, -2;
	setp.ge.s32 	%p112, %r74, %r23;
	or.pred  	%p113, %p111, %p112;
	setp.lt.u32 	%p114, %r4, 2;
	add.s32 	%r75, %r4, -2;
	setp.ge.s32 	%p115, %r75, %r138;
	or.pred  	%p116, %p114, %p115;
	or.pred  	%p117, %p113, %p116;
	mov.f32 	%f596, 0f00000000;
	mov.f32 	%f597, %f596;
	mov.f32 	%f598, %f596;
	@%p117 bra 	$L__BB1_108;
	ld.const.s8 	%rs176, [mask+25];
	cvt.rn.f32.s16 	%f403, %rs176;
	ld.shared.u8 	%rs177, [%r13];
	cvt.rn.f32.u16 	%f404, %rs177;
	fma.rn.f32 	%f597, %f403, %f404, 0f00000000;
	ld.shared.u8 	%rs178, [%r14];
	cvt.rn.f32.u16 	%f405, %rs178;
	fma.rn.f32 	%f596, %f403, %f405, 0f00000000;
	ld.shared.u8 	%rs179, [%r15];
	cvt.rn.f32.u16 	%f406, %rs179;
	fma.rn.f32 	%f598, %f403, %f406, 0f00000000;
$L__BB1_108:
	ld.param.u32 	%r139, [_Z11sobel_opt_1PhS_jjj_param_2];
	setp.lt.s32 	%p118, %r3, 1;
	setp.gt.s32 	%p119, %r3, %r23;
	or.pred  	%p120, %p118, %p119;
	setp.lt.u32 	%p121, %r4, 2;
	setp.ge.s32 	%p122, %r75, %r139;
	or.pred  	%p123, %p121, %p122;
	or.pred  	%p124, %p120, %p123;
	@%p124 bra 	$L__BB1_110;
	ld.const.s8 	%rs180, [mask+30];
	cvt.rn.f32.s16 	%f407, %rs180;
	ld.shared.u8 	%rs181, [%r13+1];
	cvt.rn.f32.u16 	%f408, %rs181;
	fma.rn.f32 	%f597, %f407, %f408, %f597;
	ld.shared.u8 	%rs182, [%r14+1];
	cvt.rn.f32.u16 	%f409, %rs182;
	fma.rn.f32 	%f596, %f407, %f409, %f596;
	ld.shared.u8 	%rs183, [%r15+1];
	cvt.rn.f32.u16 	%f410, %rs183;
	fma.rn.f32 	%f598, %f407, %f410, %f598;
$L__BB1_110:
	ld.param.u32 	%r140, [_Z11sobel_opt_1PhS_jjj_param_2];
	setp.lt.s32 	%p125, %r3, 0;
	setp.ge.s32 	%p126, %r3, %r23;
	or.pred  	%p127, %p125, %p126;
	setp.lt.u32 	%p128, %r4, 2;
	setp.ge.s32 	%p129, %r75, %r140;
	or.pred  	%p130, %p128, %p129;
	or.pred  	%p131, %p127, %p130;
	@%p131 bra 	$L__BB1_112;
	ld.const.s8 	%rs184, [mask+35];
	cvt.rn.f32.s16 	%f411, %rs184;
	ld.shared.u8 	%rs185, [%r13+2];
	cvt.rn.f32.u16 	%f412, %rs185;
	fma.rn.f32 	%f597, %f411, %f412, %f597;
	ld.shared.u8 	%rs186, [%r14+2];
	cvt.rn.f32.u16 	%f413, %rs186;
	fma.rn.f32 	%f596, %f411, %f413, %f596;
	ld.shared.u8 	%rs187, [%r15+2];
	cvt.rn.f32.u16 	%f414, %rs187;
	fma.rn.f32 	%f598, %f411, %f414, %f598;
$L__BB1_112:
	ld.param.u32 	%r141, [_Z11sobel_opt_1PhS_jjj_param_2];
	setp.lt.s32 	%p132, %r3, -1;
	add.s32 	%r78, %r3, 1;
	setp.ge.s32 	%p133, %r78, %r23;
	or.pred  	%p134, %p132, %p133;
	setp.lt.u32 	%p135, %r4, 2;
	setp.ge.s32 	%p136, %r75, %r141;
	or.pred  	%p137, %p135, %p136;
	or.pred  	%p138, %p134, %p137;
	@%p138 bra 	$L__BB1_114;
	ld.const.s8 	%rs188, [mask+40];
	cvt.rn.f32.s16 	%f415, %rs188;
	ld.shared.u8 	%rs189, [%r13+3];
	cvt.rn.f32.u16 	%f416, %rs189;
	fma.rn.f32 	%f597, %f415, %f416, %f597;
	ld.shared.u8 	%rs190, [%r14+3];
	cvt.rn.f32.u16 	%f417, %rs190;
	fma.rn.f32 	%f596, %f415, %f417, %f596;
	ld.shared.u8 	%rs191, [%r15+3];
	cvt.rn.f32.u16 	%f418, %rs191;
	fma.rn.f32 	%f598, %f415, %f418, %f598;
$L__BB1_114:
	ld.param.u32 	%r142, [_Z11sobel_opt_1PhS_jjj_param_2];
	setp.lt.s32 	%p139, %r3, -2;
	add.s32 	%r80, %r3, 2;
	setp.ge.s32 	%p140, %r80, %r23;
	or.pred  	%p141, %p139, %p140;
	setp.lt.u32 	%p142, %r4, 2;
	setp.ge.s32 	%p143, %r75, %r142;
	or.pred  	%p144, %p142, %p143;
	or.pred  	%p145, %p141, %p144;
	@%p145 bra 	$L__BB1_116;
	ld.const.s8 	%rs192, [mask+45];
	cvt.rn.f32.s16 	%f419, %rs192;
	ld.shared.u8 	%rs193, [%r13+4];
	cvt.rn.f32.u16 	%f420, %rs193;
	fma.rn.f32 	%f597, %f419, %f420, %f597;
	ld.shared.u8 	%rs194, [%r14+4];
	cvt.rn.f32.u16 	%f421, %rs194;
	fma.rn.f32 	%f596, %f419, %f421, %f596;
	ld.shared.u8 	%rs195, [%r15+4];
	cvt.rn.f32.u16 	%f422, %rs195;
	fma.rn.f32 	%f598, %f419, %f422, %f598;
$L__BB1_116:
	ld.param.u32 	%r143, [_Z11sobel_opt_1PhS_jjj_param_2];
	setp.lt.s32 	%p146, %r3, 2;
	setp.ge.s32 	%p147, %r74, %r23;
	or.pred  	%p148, %p146, %p147;
	setp.eq.s32 	%p149, %r4, 0;
	setp.gt.s32 	%p150, %r4, %r143;
	or.pred  	%p151, %p149, %p150;
	or.pred  	%p152, %p148, %p151;
	@%p152 bra 	$L__BB1_118;
	ld.const.s8 	%rs196, [mask+26];
	cvt.rn.f32.s16 	%f423, %rs196;
	ld.shared.u8 	%rs197, [%r13+516];
	cvt.rn.f32.u16 	%f424, %rs197;
	fma.rn.f32 	%f597, %f423, %f424, %f597;
	ld.shared.u8 	%rs198, [%r14+516];
	cvt.rn.f32.u16 	%f425, %rs198;
	fma.rn.f32 	%f596, %f423, %f425, %f596;
	ld.shared.u8 	%rs199, [%r15+516];
	cvt.rn.f32.u16 	%f426, %rs199;
	fma.rn.f32 	%f598, %f423, %f426, %f598;
$L__BB1_118:
	ld.param.u32 	%r144, [_Z11sobel_opt_1PhS_jjj_param_2];
	setp.lt.s32 	%p153, %r3, 1;
	setp.gt.s32 	%p154, %r3, %r23;
	or.pred  	%p155, %p153, %p154;
	setp.eq.s32 	%p156, %r4, 0;
	setp.gt.s32 	%p157, %r4, %r144;
	or.pred  	%p158, %p156, %p157;
	or.pred  	%p159, %p155, %p158;
	@%p159 bra 	$L__BB1_120;
	ld.const.s8 	%rs200, [mask+31];
	cvt.rn.f32.s16 	%f427, %rs200;
	ld.shared.u8 	%rs201, [%r13+517];
	cvt.rn.f32.u16 	%f428, %rs201;
	fma.rn.f32 	%f597, %f427, %f428, %f597;
	ld.shared.u8 	%rs202, [%r14+517];
	cvt.rn.f32.u16 	%f429, %rs202;
	fma.rn.f32 	%f596, %f427, %f429, %f596;
	ld.shared.u8 	%rs203, [%r15+517];
	cvt.rn.f32.u16 	%f430, %rs203;
	fma.rn.f32 	%f598, %f427, %f430, %f598;
$L__BB1_120:
	ld.param.u32 	%r145, [_Z11sobel_opt_1PhS_jjj_param_2];
	setp.lt.s32 	%p160, %r3, 0;
	setp.ge.s32 	%p161, %r3, %r23;
	or.pred  	%p162, %p160, %p161;
	setp.eq.s32 	%p163, %r4, 0;
	setp.gt.s32 	%p164, %r4, %r145;
	or.pred  	%p165, %p163, %p164;
	or.pred  	%p166, %p162, %p165;
	@%p166 bra 	$L__BB1_122;
	ld.const.s8 	%rs204, [mask+36];
	cvt.rn.f32.s16 	%f431, %rs204;
	ld.shared.u8 	%rs205, [%r13+518];
	cvt.rn.f32.u16 	%f432, %rs205;
	fma.rn.f32 	%f597, %f431, %f432, %f597;
	ld.shared.u8 	%rs206, [%r14+518];
	cvt.rn.f32.u16 	%f433, %rs206;
	fma.rn.f32 	%f596, %f431, %f433, %f596;
	ld.shared.u8 	%rs207, [%r15+518];
	cvt.rn.f32.u16 	%f434, %rs207;
	fma.rn.f32 	%f598, %f431, %f434, %f598;
$L__BB1_122:
	ld.param.u32 	%r146, [_Z11sobel_opt_1PhS_jjj_param_2];
	setp.lt.s32 	%p167, %r3, -1;
	setp.ge.s32 	%p168, %r78, %r23;
	or.pred  	%p169, %p167, %p168;
	setp.eq.s32 	%p170, %r4, 0;
	setp.gt.s32 	%p171, %r4, %r146;
	or.pred  	%p172, %p170, %p171;
	or.pred  	%p173, %p169, %p172;
	@%p173 bra 	$L__BB1_124;
	ld.const.s8 	%rs208, [mask+41];
	cvt.rn.f32.s16 	%f435, %rs208;
	ld.shared.u8 	%rs209, [%r13+519];
	cvt.rn.f32.u16 	%f436, %rs209;
	fma.rn.f32 	%f597, %f435, %f436, %f597;
	ld.shared.u8 	%rs210, [%r14+519];
	cvt.rn.f32.u16 	%f437, %rs210;
	fma.rn.f32 	%f596, %f435, %f437, %f596;
	ld.shared.u8 	%rs211, [%r15+519];
	cvt.rn.f32.u16 	%f438, %rs211;
	fma.rn.f32 	%f598, %f435, %f438, %f598;
$L__BB1_124:
	ld.param.u32 	%r147, [_Z11sobel_opt_1PhS_jjj_param_2];
	setp.lt.s32 	%p174, %r3, -2;
	setp.ge.s32 	%p175, %r80, %r23;
	or.pred  	%p176, %p174, %p175;
	setp.eq.s32 	%p177, %r4, 0;
	setp.gt.s32 	%p178, %r4, %r147;
	or.pred  	%p179, %p177, %p178;
	or.pred  	%p180, %p176, %p179;
	@%p180 bra 	$L__BB1_126;
	ld.const.s8 	%rs212, [mask+46];
	cvt.rn.f32.s16 	%f439, %rs212;
	ld.shared.u8 	%rs213, [%r13+520];
	cvt.rn.f32.u16 	%f440, %rs213;
	fma.rn.f32 	%f597, %f439, %f440, %f597;
	ld.shared.u8 	%rs214, [%r14+520];
	cvt.rn.f32.u16 	%f441, %rs214;
	fma.rn.f32 	%f596, %f439, %f441, %f596;
	ld.shared.u8 	%rs215, [%r15+520];
	cvt.rn.f32.u16 	%f442, %rs215;
	fma.rn.f32 	%f598, %f439, %f442, %f598;
$L__BB1_126:
	ld.param.u32 	%r148, [_Z11sobel_opt_1PhS_jjj_param_2];
	setp.lt.s32 	%p181, %r3, 2;
	setp.ge.s32 	%p182, %r74, %r23;
	setp.ge.s32 	%p183, %r4, %r148;
	or.pred  	%p184, %p182, %p183;
	or.pred  	%p185, %p184, %p181;
	@%p185 bra 	$L__BB1_128;
	ld.const.s8 	%rs216, [mask+27];
	cvt.rn.f32.s16 	%f443, %rs216;
	ld.shared.u8 	%rs217, [%r13+1032];
	cvt.rn.f32.u16 	%f444, %rs217;
	fma.rn.f32 	%f597, %f443, %f444, %f597;
	ld.shared.u8 	%rs218, [%r14+1032];
	cvt.rn.f32.u16 	%f445, %rs218;
	fma.rn.f32 	%f596, %f443, %f445, %f596;
	ld.shared.u8 	%rs219, [%r15+1032];
	cvt.rn.f32.u16 	%f446, %rs219;
	fma.rn.f32 	%f598, %f443, %f446, %f598;
$L__BB1_128:
	ld.param.u32 	%r149, [_Z11sobel_opt_1PhS_jjj_param_2];
	setp.lt.s32 	%p186, %r3, 1;
	setp.gt.s32 	%p187, %r3, %r23;
	or.pred  	%p188, %p186, %p187;
	setp.ge.s32 	%p189, %r4, %r149;
	or.pred  	%p190, %p188, %p189;
	@%p190 bra 	$L__BB1_130;
	ld.const.s8 	%rs220, [mask+32];
	cvt.rn.f32.s16 	%f447, %rs220;
	ld.shared.u8 	%rs221, [%r13+1033];
	cvt.rn.f32.u16 	%f448, %rs221;
	fma.rn.f32 	%f597, %f447, %f448, %f597;
	ld.shared.u8 	%rs222, [%r14+1033];
	cvt.rn.f32.u16 	%f449, %rs222;
	fma.rn.f32 	%f596, %f447, %f449, %f596;
	ld.shared.u8 	%rs223, [%r15+1033];
	cvt.rn.f32.u16 	%f450, %rs223;
	fma.rn.f32 	%f598, %f447, %f450, %f598;
$L__BB1_130:
	ld.param.u32 	%r150, [_Z11sobel_opt_1PhS_jjj_param_2];
	setp.lt.s32 	%p191, %r3, 0;
	setp.ge.s32 	%p192, %r3, %r23;
	setp.ge.s32 	%p193, %r4, %r150;
	or.pred  	%p194, %p192, %p193;
	or.pred  	%p195, %p194, %p191;
	@%p195 bra 	$L__BB1_132;
	ld.const.s8 	%rs224, [mask+37];
	cvt.rn.f32.s16 	%f451, %rs224;
	ld.shared.u8 	%rs225, [%r13+1034];
	cvt.rn.f32.u16 	%f452, %rs225;
	fma.rn.f32 	%f597, %f451, %f452, %f597;
	ld.shared.u8 	%rs226, [%r14+1034];
	cvt.rn.f32.u16 	%f453, %rs226;
	fma.rn.f32 	%f596, %f451, %f453, %f596;
	ld.shared.u8 	%rs227, [%r15+1034];
	cvt.rn.f32.u16 	%f454, %rs227;
	fma.rn.f32 	%f598, %f451, %f454, %f598;
$L__BB1_132:
	ld.param.u32 	%r151, [_Z11sobel_opt_1PhS_jjj_param_2];
	setp.lt.s32 	%p196, %r3, -1;
	setp.ge.s32 	%p197, %r78, %r23;
	setp.ge.s32 	%p198, %r4, %r151;
	or.pred  	%p199, %p197, %p198;
	or.pred  	%p200, %p199, %p196;
	@%p200 bra 	$L__BB1_134;
	ld.const.s8 	%rs228, [mask+42];
	cvt.rn.f32.s16 	%f455, %rs228;
	ld.shared.u8 	%rs229, [%r13+1035];
	cvt.rn.f32.u16 	%f456, %rs229;
	fma.rn.f32 	%f597, %f455, %f456, %f597;
	ld.shared.u8 	%rs230, [%r14+1035];
	cvt.rn.f32.u16 	%f457, %rs230;
	fma.rn.f32 	%f596, %f455, %f457, %f596;
	ld.shared.u8 	%rs231, [%r15+1035];
	cvt.rn.f32.u16 	%f458, %rs231;
	fma.rn.f32 	%f598, %f455, %f458, %f598;
$L__BB1_134:
	ld.param.u32 	%r152, [_Z11sobel_opt_1PhS_jjj_param_2];
	setp.lt.s32 	%p201, %r3, -2;
	setp.ge.s32 	%p202, %r80, %r23;
	setp.ge.s32 	%p203, %r4, %r152;
	or.pred  	%p204, %p202, %p203;
	or.pred  	%p205, %p204, %p201;
	@%p205 bra 	$L__BB1_136;
	ld.const.s8 	%rs232, [mask+47];
	cvt.rn.f32.s16 	%f459, %rs232;
	ld.shared.u8 	%rs233, [%r13+1036];
	cvt.rn.f32.u16 	%f460, %rs233;
	fma.rn.f32 	%f597, %f459, %f460, %f597;
	ld.shared.u8 	%rs234, [%r14+1036];
	cvt.rn.f32.u16 	%f461, %rs234;
	fma.rn.f32 	%f596, %f459, %f461, %f596;
	ld.shared.u8 	%rs235, [%r15+1036];
	cvt.rn.f32.u16 	%f462, %rs235;
	fma.rn.f32 	%f598, %f459, %f462, %f598;
$L__BB1_136:
	ld.param.u32 	%r153, [_Z11sobel_opt_1PhS_jjj_param_2];
	setp.lt.s32 	%p206, %r3, 2;
	setp.ge.s32 	%p207, %r74, %r23;
	add.s32 	%r90, %r4, 1;
	setp.ge.s32 	%p208, %r90, %r153;
	or.pred  	%p209, %p207, %p208;
	or.pred  	%p210, %p209, %p206;
	@%p210 bra 	$L__BB1_138;
	ld.const.s8 	%rs236, [mask+28];
	cvt.rn.f32.s16 	%f463, %rs236;
	ld.shared.u8 	%rs237, [%r13+1548];
	cvt.rn.f32.u16 	%f464, %rs237;
	fma.rn.f32 	%f597, %f463, %f464, %f597;
	ld.shared.u8 	%rs238, [%r14+1548];
	cvt.rn.f32.u16 	%f465, %rs238;
	fma.rn.f32 	%f596, %f463, %f465, %f596;
	ld.shared.u8 	%rs239, [%r15+1548];
	cvt.rn.f32.u16 	%f466, %rs239;
	fma.rn.f32 	%f598, %f463, %f466, %f598;
$L__BB1_138:
	ld.param.u32 	%r154, [_Z11sobel_opt_1PhS_jjj_param_2];
	setp.lt.s32 	%p211, %r3, 1;
	setp.gt.s32 	%p212, %r3, %r23;
	or.pred  	%p213, %p211, %p212;
	setp.ge.s32 	%p214, %r90, %r154;
	or.pred  	%p215, %p213, %p214;
	@%p215 bra 	$L__BB1_140;
	ld.const.s8 	%rs240, [mask+33];
	cvt.rn.f32.s16 	%f467, %rs240;
	ld.shared.u8 	%rs241, [%r13+1549];
	cvt.rn.f32.u16 	%f468, %rs241;
	fma.rn.f32 	%f597, %f467, %f468, %f597;
	ld.shared.u8 	%rs242, [%r14+1549];
	cvt.rn.f32.u16 	%f469, %rs242;
	fma.rn.f32 	%f596, %f467, %f469, %f596;
	ld.shared.u8 	%rs243, [%r15+1549];
	cvt.rn.f32.u16 	%f470, %rs243;
	fma.rn.f32 	%f598, %f467, %f470, %f598;
$L__BB1_140:
	ld.param.u32 	%r155, [_Z11sobel_opt_1PhS_jjj_param_2];
	setp.lt.s32 	%p216, %r3, 0;
	setp.ge.s32 	%p217, %r3, %r23;
	setp.ge.s32 	%p218, %r90, %r155;
	or.pred  	%p219, %p217, %p218;
	or.pred  	%p220, %p219, %p216;
	@%p220 bra 	$L__BB1_142;
	ld.const.s8 	%rs244, [mask+38];
	cvt.rn.f32.s16 	%f471, %rs244;
	ld.shared.u8 	%rs245, [%r13+1550];
	cvt.rn.f32.u16 	%f472, %rs245;
	fma.rn.f32 	%f597, %f471, %f472, %f597;
	ld.shared.u8 	%rs246, [%r14+1550];
	cvt.rn.f32.u16 	%f473, %rs246;
	fma.rn.f32 	%f596, %f471, %f473, %f596;
	ld.shared.u8 	%rs247, [%r15+1550];
	cvt.rn.f32.u16 	%f474, %rs247;
	fma.rn.f32 	%f598, %f471, %f474, %f598;
$L__BB1_142:
	ld.param.u32 	%r156, [_Z11sobel_opt_1PhS_jjj_param_2];
	setp.lt.s32 	%p221, %r3, -1;
	setp.ge.s32 	%p222, %r78, %r23;
	setp.ge.s32 	%p223, %r90, %r156;
	or.pred  	%p224, %p222, %p223;
	or.pred  	%p225, %p224, %p221;
	@%p225 bra 	$L__BB1_144;
	ld.const.s8 	%rs248, [mask+43];
	cvt.rn.f32.s16 	%f475, %rs248;
	ld.shared.u8 	%rs249, [%r13+1551];
	cvt.rn.f32.u16 	%f476, %rs249;
	fma.rn.f32 	%f597, %f475, %f476, %f597;
	ld.shared.u8 	%rs250, [%r14+1551];
	cvt.rn.f32.u16 	%f477, %rs250;
	fma.rn.f32 	%f596, %f475, %f477, %f596;
	ld.shared.u8 	%rs251, [%r15+1551];
	cvt.rn.f32.u16 	%f478, %rs251;
	fma.rn.f32 	%f598, %f475, %f478, %f598;
$L__BB1_144:
	ld.param.u32 	%r157, [_Z11sobel_opt_1PhS_jjj_param_2];
	setp.lt.s32 	%p226, %r3, -2;
	setp.ge.s32 	%p227, %r80, %r23;
	setp.ge.s32 	%p228, %r90, %r157;
	or.pred  	%p229, %p227, %p228;
	or.pred  	%p230, %p229, %p226;
	@%p230 bra 	$L__BB1_146;
	ld.const.s8 	%rs252, [mask+48];
	cvt.rn.f32.s16 	%f479, %rs252;
	ld.shared.u8 	%rs253, [%r13+1552];
	cvt.rn.f32.u16 	%f480, %rs253;
	fma.rn.f32 	%f597, %f479, %f480, %f597;
	ld.shared.u8 	%rs254, [%r14+1552];
	cvt.rn.f32.u16 	%f481, %rs254;
	fma.rn.f32 	%f596, %f479, %f481, %f596;
	ld.shared.u8 	%rs255, [%r15+1552];
	cvt.rn.f32.u16 	%f482, %rs255;
	fma.rn.f32 	%f598, %f479, %f482, %f598;
$L__BB1_146:
	ld.param.u32 	%r158, [_Z11sobel_opt_1PhS_jjj_param_2];
	setp.lt.s32 	%p231, %r3, 2;
	setp.ge.s32 	%p232, %r74, %r23;
	add.s32 	%r103, %r4, 2;
	setp.ge.s32 	%p233, %r103, %r158;
	or.pred  	%p234, %p232, %p233;
	or.pred  	%p235, %p234, %p231;
	@%p235 bra 	$L__BB1_148;
	ld.const.s8 	%rs256, [mask+29];
	cvt.rn.f32.s16 	%f483, %rs256;
	ld.shared.u8 	%rs257, [%r13+2064];
	cvt.rn.f32.u16 	%f484, %rs257;
	fma.rn.f32 	%f597, %f483, %f484, %f597;
	ld.shared.u8 	%rs258, [%r14+2064];
	cvt.rn.f32.u16 	%f485, %rs258;
	fma.rn.f32 	%f596, %f483, %f485, %f596;
	ld.shared.u8 	%rs259, [%r15+2064];
	cvt.rn.f32.u16 	%f486, %rs259;
	fma.rn.f32 	%f598, %f483, %f486, %f598;
$L__BB1_148:
	ld.param.u32 	%r159, [_Z11sobel_opt_1PhS_jjj_param_2];
	setp.lt.s32 	%p236, %r3, 1;
	setp.gt.s32 	%p237, %r3, %r23;
	or.pred  	%p238, %p236, %p237;
	setp.ge.s32 	%p239, %r103, %r159;
	or.pred  	%p240, %p238, %p239;
	@%p240 bra 	$L__BB1_150;
	ld.const.s8 	%rs260, [mask+34];
	cvt.rn.f32.s16 	%f487, %rs260;
	ld.shared.u8 	%rs261, [%r13+2065];
	cvt.rn.f32.u16 	%f488, %rs261;
	fma.rn.f32 	%f597, %f487, %f488, %f597;
	ld.shared.u8 	%rs262, [%r14+2065];
	cvt.rn.f32.u16 	%f489, %rs262;
	fma.rn.f32 	%f596, %f487, %f489, %f596;
	ld.shared.u8 	%rs263, [%r15+2065];
	cvt.rn.f32.u16 	%f490, %rs263;
	fma.rn.f32 	%f598, %f487, %f490, %f598;
$L__BB1_150:
	ld.param.u32 	%r160, [_Z11sobel_opt_1PhS_jjj_param_2];
	setp.lt.s32 	%p241, %r3, 0;
	setp.ge.s32 	%p242, %r3, %r23;
	setp.ge.s32 	%p243, %r103, %r160;
	or.pred  	%p244, %p242, %p243;
	or.pred  	%p245, %p244, %p241;
	@%p245 bra 	$L__BB1_152;
	ld.const.s8 	%rs264, [mask+39];
	cvt.rn.f32.s16 	%f491, %rs264;
	ld.shared.u8 	%rs265, [%r13+2066];
	cvt.rn.f32.u16 	%f492, %rs265;
	fma.rn.f32 	%f597, %f491, %f492, %f597;
	ld.shared.u8 	%rs266, [%r14+2066];
	cvt.rn.f32.u16 	%f493, %rs266;
	fma.rn.f32 	%f596, %f491, %f493, %f596;
	ld.shared.u8 	%rs267, [%r15+2066];
	cvt.rn.f32.u16 	%f494, %rs267;
	fma.rn.f32 	%f598, %f491, %f494, %f598;
$L__BB1_152:
	ld.param.u32 	%r161, [_Z11sobel_opt_1PhS_jjj_param_2];
	setp.lt.s32 	%p246, %r3, -1;
	setp.ge.s32 	%p247, %r78, %r23;
	setp.ge.s32 	%p248, %r103, %r161;
	or.pred  	%p249, %p247, %p248;
	or.pred  	%p250, %p249, %p246;
	@%p250 bra 	$L__BB1_154;
	ld.const.s8 	%rs268, [mask+44];
	cvt.rn.f32.s16 	%f495, %rs268;
	ld.shared.u8 	%rs269, [%r13+2067];
	cvt.rn.f32.u16 	%f496, %rs269;
	fma.rn.f32 	%f597, %f495, %f496, %f597;
	ld.shared.u8 	%rs270, [%r14+2067];
	cvt.rn.f32.u16 	%f497, %rs270;
	fma.rn.f32 	%f596, %f495, %f497, %f596;
	ld.shared.u8 	%rs271, [%r15+2067];
	cvt.rn.f32.u16 	%f498, %rs271;
	fma.rn.f32 	%f598, %f495, %f498, %f598;
$L__BB1_154:
	@%p7 bra 	$L__BB1_156;
	ld.const.s8 	%rs272, [mask+49];
	cvt.rn.f32.s16 	%f499, %rs272;
	ld.shared.u8 	%rs273, [%r13+2068];
	cvt.rn.f32.u16 	%f500, %rs273;
	fma.rn.f32 	%f597, %f499, %f500, %f597;
	ld.shared.u8 	%rs274, [%r14+2068];
	cvt.rn.f32.u16 	%f501, %rs274;
	fma.rn.f32 	%f596, %f499, %f501, %f596;
	ld.shared.u8 	%rs275, [%r15+2068];
	cvt.rn.f32.u16 	%f502, %rs275;
	fma.rn.f32 	%f598, %f499, %f502, %f598;
$L__BB1_156:
	cvta.to.global.u64 	%rd54, %rd7;
	fma.rn.f32 	%f503, %f523, %f523, 0f00000000;
	fma.rn.f32 	%f504, %f522, %f522, 0f00000000;
	fma.rn.f32 	%f505, %f521, %f521, 0f00000000;
	fma.rn.f32 	%f506, %f597, %f597, %f503;
	fma.rn.f32 	%f507, %f596, %f596, %f504;
	fma.rn.f32 	%f508, %f598, %f598, %f505;
	sqrt.rn.f32 	%f509, %f506;
	mul.f32 	%f510, %f509, 0f3E000000;
	sqrt.rn.f32 	%f511, %f507;
	mul.f32 	%f512, %f511, 0f3E000000;
	sqrt.rn.f32 	%f513, %f508;
	mul.f32 	%f514, %f513, 0f3E000000;
	setp.gt.f32 	%p251, %f510, 0f437F0000;
	selp.f32 	%f515, 0f437F0000, %f510, %p251;
	cvt.rzi.u32.f32 	%r111, %f515;
	setp.gt.f32 	%p252, %f512, 0f437F0000;
	selp.f32 	%f516, 0f437F0000, %f512, %p252;
	cvt.rzi.u32.f32 	%r112, %f516;
	setp.gt.f32 	%p253, %f514, 0f437F0000;
	selp.f32 	%f517, 0f437F0000, %f514, %p253;
	cvt.rzi.u32.f32 	%r113, %f517;
	mad.lo.s32 	%r114, %r23, %r4, %r3;
	mul.lo.s32 	%r115, %r114, %r24;
	add.s32 	%r116, %r115, 2;
	cvt.u64.u32 	%rd55, %r116;
	add.s64 	%rd56, %rd54, %rd55;
	st.global.u8 	[%rd56], %r111;
	add.s32 	%r117, %r115, 1;
	cvt.u64.u32 	%rd57, %r117;
	add.s64 	%rd58, %rd54, %rd57;
	st.global.u8 	[%rd58], %r112;
	cvt.u64.u32 	%rd59, %r115;
	add.s64 	%rd60, %rd54, %rd59;
	st.global.u8 	[%rd60], %r113;
$L__BB1_157:
	ret;

}
	// .globl	_Z11sobel_opt_2PhS_jjj
.visible .entry _Z11sobel_opt_2PhS_jjj(
	.param .u64 .ptr .align 1 _Z11sobel_opt_2PhS_jjj_param_0,
	.param .u64 .ptr .align 1 _Z11sobel_opt_2PhS_jjj_param_1,
	.param .u32 _Z11sobel_opt_2PhS_jjj_param_2,
	.param .u32 _Z11sobel_opt_2PhS_jjj_param_3,
	.param .u32 _Z11sobel_opt_2PhS_jjj_param_4
)
{
	.reg .pred 	%p<12>;
	.reg .b16 	%rs<130>;
	.reg .b32 	%r<29>;
	.reg .b32 	%f<294>;
	.reg .b64 	%rd<9>;
	// demoted variable
	.shared .align 1 .b8 _ZZ11sobel_opt_2PhS_jjjE6s_tile[1200];
	ld.param.u64 	%rd1, [_Z11sobel_opt_2PhS_jjj_param_0];
	ld.param.u64 	%rd2, [_Z11sobel_opt_2PhS_jjj_param_1];
	ld.param.u32 	%r9, [_Z11sobel_opt_2PhS_jjj_param_2];
	ld.param.u32 	%r7, [_Z11sobel_opt_2PhS_jjj_param_3];
	ld.param.u32 	%r8, [_Z11sobel_opt_2PhS_jjj_param_4];
	mov.u32 	%r10, %tid.x;
	mov.u32 	%r1, %tid.y;
	mov.u32 	%r11, %ctaid.y;
	shl.b32 	%r12, %r11, 4;
	add.s32 	%r13, %r12, %r1;
	add.s32 	%r2, %r13, -2;
	mov.u32 	%r15, %ctaid.x;
	shl.b32 	%r16, %r15, 4;
	add.s32 	%r3, %r10, -2;
	add.s32 	%r4, %r3, %r16;
	setp.lt.u32 	%p1, %r13, 2;
	setp.ge.u32 	%p2, %r2, %r9;
	or.pred  	%p3, %p1, %p2;
	setp.lt.s32 	%p4, %r4, 0;
	or.pred  	%p5, %p4, %p3;
	setp.ge.u32 	%p6, %r4, %r7;
	mov.u32 	%r17, _ZZ11sobel_opt_2PhS_jjjE6s_tile;
	mad.lo.s32 	%r18, %r1, 60, %r17;
	mad.lo.s32 	%r5, %r10, 3, %r18;
	or.pred  	%p7, %p6, %p5;
	@%p7 bra 	$L__BB2_2;
	cvta.to.global.u64 	%rd3, %rd1;
	mad.lo.s32 	%r19, %r7, %r2, %r4;
	mul.lo.s32 	%r20, %r19, %r8;
	cvt.s64.s32 	%rd4, %r20;
	add.s64 	%rd5, %rd3, %rd4;
	ld.global.u8 	%rs2, [%rd5];
	st.shared.u8 	[%r5], %rs2;
	ld.global.u8 	%rs3, [%rd5+1];
	st.shared.u8 	[%r5+1], %rs3;
	ld.global.u8 	%rs4, [%rd5+2];
	st.shared.u8 	[%r5+2], %rs4;
	bra.uni 	$L__BB2_3;
$L__BB2_2:
	mov.b16 	%rs1, 0;
	st.shared.u8 	[%r5], %rs1;
	st.shared.u8 	[%r5+1], %rs1;
	st.shared.u8 	[%r5+2], %rs1;
$L__BB2_3:
	bar.sync 	0;
	add.s32 	%r22, %r1, -2;
	max.u32 	%r23, %r3, %r22;
	setp.gt.u32 	%p8, %r23, 15;
	@%p8 bra 	$L__BB2_6;
	setp.ge.u32 	%p9, %r4, %r7;
	setp.ge.u32 	%p10, %r2, %r9;
	or.pred  	%p11, %p10, %p9;
	@%p11 bra 	$L__BB2_6;
	ld.const.s8 	%rs5, [mask+25];
	cvt.rn.f32.s16 	%f1, %rs5;
	ld.const.s8 	%rs6, [mask];
	cvt.rn.f32.s16 	%f2, %rs6;
	ld.shared.u8 	%rs7, [%r5+-126];
	cvt.rn.f32.u16 	%f3, %rs7;
	fma.rn.f32 	%f4, %f2, %f3, 0f00000000;
	fma.rn.f32 	%f5, %f1, %f3, 0f00000000;
	ld.shared.u8 	%rs8, [%r5+-125];
	cvt.rn.f32.u16 	%f6, %rs8;
	fma.rn.f32 	%f7, %f2, %f6, 0f00000000;
	fma.rn.f32 	%f8, %f1, %f6, 0f00000000;
	ld.shared.u8 	%rs9, [%r5+-124];
	cvt.rn.f32.u16 	%f9, %rs9;
	fma.rn.f32 	%f10, %f2, %f9, 0f00000000;
	fma.rn.f32 	%f11, %f1, %f9, 0f00000000;
	ld.const.s8 	%rs10, [mask+30];
	cvt.rn.f32.s16 	%f12, %rs10;
	ld.const.s8 	%rs11, [mask+5];
	cvt.rn.f32.s16 	%f13, %rs11;
	ld.shared.u8 	%rs12, [%r5+-123];
	cvt.rn.f32.u16 	%f14, %rs12;
	fma.rn.f32 	%f15, %f13, %f14, %f4;
	fma.rn.f32 	%f16, %f12, %f14, %f5;
	ld.shared.u8 	%rs13, [%r5+-122];
	cvt.rn.f32.u16 	%f17, %rs13;
	fma.rn.f32 	%f18, %f13, %f17, %f7;
	fma.rn.f32 	%f19, %f12, %f17, %f8;
	ld.shared.u8 	%rs14, [%r5+-121];
	cvt.rn.f32.u16 	%f20, %rs14;
	fma.rn.f32 	%f21, %f13, %f20, %f10;
	fma.rn.f32 	%f22, %f12, %f20, %f11;
	ld.const.s8 	%rs15, [mask+35];
	cvt.rn.f32.s16 	%f23, %rs15;
	ld.const.s8 	%rs16, [mask+10];
	cvt.rn.f32.s16 	%f24, %rs16;
	ld.shared.u8 	%rs17, [%r5+-120];
	cvt.rn.f32.u16 	%f25, %rs17;
	fma.rn.f32 	%f26, %f24, %f25, %f15;
	fma.rn.f32 	%f27, %f23, %f25, %f16;
	ld.shared.u8 	%rs18, [%r5+-119];
	cvt.rn.f32.u16 	%f28, %rs18;
	fma.rn.f32 	%f29, %f24, %f28, %f18;
	fma.rn.f32 	%f30, %f23, %f28, %f19;
	ld.shared.u8 	%rs19, [%r5+-118];
	cvt.rn.f32.u16 	%f31, %rs19;
	fma.rn.f32 	%f32, %f24, %f31, %f21;
	fma.rn.f32 	%f33, %f23, %f31, %f22;
	ld.const.s8 	%rs20, [mask+40];
	cvt.rn.f32.s16 	%f34, %rs20;
	ld.const.s8 	%rs21, [mask+15];
	cvt.rn.f32.s16 	%f35, %rs21;
	ld.shared.u8 	%rs22, [%r5+-117];
	cvt.rn.f32.u16 	%f36, %rs22;
	fma.rn.f32 	%f37, %f35, %f36, %f26;
	fma.rn.f32 	%f38, %f34, %f36, %f27;
	ld.shared.u8 	%rs23, [%r5+-116];
	cvt.rn.f32.u16 	%f39, %rs23;
	fma.rn.f32 	%f40, %f35, %f39, %f29;
	fma.rn.f32 	%f41, %f34, %f39, %f30;
	ld.shared.u8 	%rs24, [%r5+-115];
	cvt.rn.f32.u16 	%f42, %rs24;
	fma.rn.f32 	%f43, %f35, %f42, %f32;
	fma.rn.f32 	%f44, %f34, %f42, %f33;
	ld.const.s8 	%rs25, [mask+45];
	cvt.rn.f32.s16 	%f45, %rs25;
	ld.const.s8 	%rs26, [mask+20];
	cvt.rn.f32.s16 	%f46, %rs26;
	ld.shared.u8 	%rs27, [%r5+-114];
	cvt.rn.f32.u16 	%f47, %rs27;
	fma.rn.f32 	%f48, %f46, %f47, %f37;
	fma.rn.f32 	%f49, %f45, %f47, %f38;
	ld.shared.u8 	%rs28, [%r5+-113];
	cvt.rn.f32.u16 	%f50, %rs28;
	fma.rn.f32 	%f51, %f46, %f50, %f40;
	fma.rn.f32 	%f52, %f45, %f50, %f41;
	ld.shared.u8 	%rs29, [%r5+-112];
	cvt.rn.f32.u16 	%f53, %rs29;
	fma.rn.f32 	%f54, %f46, %f53, %f43;
	fma.rn.f32 	%f55, %f45, %f53, %f44;
	ld.const.s8 	%rs30, [mask+26];
	cvt.rn.f32.s16 	%f56, %rs30;
	ld.const.s8 	%rs31, [mask+1];
	cvt.rn.f32.s16 	%f57, %rs31;
	ld.shared.u8 	%rs32, [%r5+-66];
	cvt.rn.f32.u16 	%f58, %rs32;
	fma.rn.f32 	%f59, %f57, %f58, %f48;
	fma.rn.f32 	%f60, %f56, %f58, %f49;
	ld.shared.u8 	%rs33, [%r5+-65];
	cvt.rn.f32.u16 	%f61, %rs33;
	fma.rn.f32 	%f62, %f57, %f61, %f51;
	fma.rn.f32 	%f63, %f56, %f61, %f52;
	ld.shared.u8 	%rs34, [%r5+-64];
	cvt.rn.f32.u16 	%f64, %rs34;
	fma.rn.f32 	%f65, %f57, %f64, %f54;
	fma.rn.f32 	%f66, %f56, %f64, %f55;
	ld.const.s8 	%rs35, [mask+31];
	cvt.rn.f32.s16 	%f67, %rs35;
	ld.const.s8 	%rs36, [mask+6];
	cvt.rn.f32.s16 	%f68, %rs36;
	ld.shared.u8 	%rs37, [%r5+-63];
	cvt.rn.f32.u16 	%f69, %rs37;
	fma.rn.f32 	%f70, %f68, %f69, %f59;
	fma.rn.f32 	%f71, %f67, %f69, %f60;
	ld.shared.u8 	%rs38, [%r5+-62];
	cvt.rn.f32.u16 	%f72, %rs38;
	fma.rn.f32 	%f73, %f68, %f72, %f62;
	fma.rn.f32 	%f74, %f67, %f72, %f63;
	ld.shared.u8 	%rs39, [%r5+-61];
	cvt.rn.f32.u16 	%f75, %rs39;
	fma.rn.f32 	%f76, %f68, %f75, %f65;
	fma.rn.f32 	%f77, %f67, %f75, %f66;
	ld.const.s8 	%rs40, [mask+36];
	cvt.rn.f32.s16 	%f78, %rs40;
	ld.const.s8 	%rs41, [mask+11];
	cvt.rn.f32.s16 	%f79, %rs41;
	ld.shared.u8 	%rs42, [%r5+-60];
	cvt.rn.f32.u16 	%f80, %rs42;
	fma.rn.f32 	%f81, %f79, %f80, %f70;
	fma.rn.f32 	%f82, %f78, %f80, %f71;
	ld.shared.u8 	%rs43, [%r5+-59];
	cvt.rn.f32.u16 	%f83, %rs43;
	fma.rn.f32 	%f84, %f79, %f83, %f73;
	fma.rn.f32 	%f85, %f78, %f83, %f74;
	ld.shared.u8 	%rs44, [%r5+-58];
	cvt.rn.f32.u16 	%f86, %rs44;
	fma.rn.f32 	%f87, %f79, %f86, %f76;
	fma.rn.f32 	%f88, %f78, %f86, %f77;
	ld.const.s8 	%rs45, [mask+41];
	cvt.rn.f32.s16 	%f89, %rs45;
	ld.const.s8 	%rs46, [mask+16];
	cvt.rn.f32.s16 	%f90, %rs46;
	ld.shared.u8 	%rs47, [%r5+-57];
	cvt.rn.f32.u16 	%f91, %rs47;
	fma.rn.f32 	%f92, %f90, %f91, %f81;
	fma.rn.f32 	%f93, %f89, %f91, %f82;
	ld.shared.u8 	%rs48, [%r5+-56];
	cvt.rn.f32.u16 	%f94, %rs48;
	fma.rn.f32 	%f95, %f90, %f94, %f84;
	fma.rn.f32 	%f96, %f89, %f94, %f85;
	ld.shared.u8 	%rs49, [%r5+-55];
	cvt.rn.f32.u16 	%f97, %rs49;
	fma.rn.f32 	%f98, %f90, %f97, %f87;
	fma.rn.f32 	%f99, %f89, %f97, %f88;
	ld.const.s8 	%rs50, [mask+46];
	cvt.rn.f32.s16 	%f100, %rs50;
	ld.const.s8 	%rs51, [mask+21];
	cvt.rn.f32.s16 	%f101, %rs51;
	ld.shared.u8 	%rs52, [%r5+-54];
	cvt.rn.f32.u16 	%f102, %rs52;
	fma.rn.f32 	%f103, %f101, %f102, %f92;
	fma.rn.f32 	%f104, %f100, %f102, %f93;
	ld.shared.u8 	%rs53, [%r5+-53];
	cvt.rn.f32.u16 	%f105, %rs53;
	fma.rn.f32 	%f106, %f101, %f105, %f95;
	fma.rn.f32 	%f107, %f100, %f105, %f96;
	ld.shared.u8 	%rs54, [%r5+-52];
	cvt.rn.f32.u16 	%f108, %rs54;
	fma.rn.f32 	%f109, %f101, %f108, %f98;
	fma.rn.f32 	%f110, %f100, %f108, %f99;
	ld.const.s8 	%rs55, [mask+27];
	cvt.rn.f32.s16 	%f111, %rs55;
	ld.const.s8 	%rs56, [mask+2];
	cvt.rn.f32.s16 	%f112, %rs56;
	ld.shared.u8 	%rs57, [%r5+-6];
	cvt.rn.f32.u16 	%f113, %rs57;
	fma.rn.f32 	%f114, %f112, %f113, %f103;
	fma.rn.f32 	%f115, %f111, %f113, %f104;
	ld.shared.u8 	%rs58, [%r5+-5];
	cvt.rn.f32.u16 	%f116, %rs58;
	fma.rn.f32 	%f117, %f112, %f116, %f106;
	fma.rn.f32 	%f118, %f111, %f116, %f107;
	ld.shared.u8 	%rs59, [%r5+-4];
	cvt.rn.f32.u16 	%f119, %rs59;
	fma.rn.f32 	%f120, %f112, %f119, %f109;
	fma.rn.f32 	%f121, %f111, %f119, %f110;
	ld.const.s8 	%rs60, [mask+32];
	cvt.rn.f32.s16 	%f122, %rs60;
	ld.const.s8 	%rs61, [mask+7];
	cvt.rn.f32.s16 	%f123, %rs61;
	ld.shared.u8 	%rs62, [%r5+-3];
	cvt.rn.f32.u16 	%f124, %rs62;
	fma.rn.f32 	%f125, %f123, %f124, %f114;
	fma.rn.f32 	%f126, %f122, %f124, %f115;
	ld.shared.u8 	%rs63, [%r5+-2];
	cvt.rn.f32.u16 	%f127, %rs63;
	fma.rn.f32 	%f128, %f123, %f127, %f117;
	fma.rn.f32 	%f129, %f122, %f127, %f118;
	ld.shared.u8 	%rs64, [%r5+-1];
	cvt.rn.f32.u16 	%f130, %rs64;
	fma.rn.f32 	%f131, %f123, %f130, %f120;
	fma.rn.f32 	%f132, %f122, %f130, %f121;
	ld.const.s8 	%rs65, [mask+37];
	cvt.rn.f32.s16 	%f133, %rs65;
	ld.const.s8 	%rs66, [mask+12];
	cvt.rn.f32.s16 	%f134, %rs66;
	ld.shared.u8 	%rs67, [%r5];
	cvt.rn.f32.u16 	%f135, %rs67;
	fma.rn.f32 	%f136, %f134, %f135, %f125;
	fma.rn.f32 	%f137, %f133, %f135, %f126;
	ld.shared.u8 	%rs68, [%r5+1];
	cvt.rn.f32.u16 	%f138, %rs68;
	fma.rn.f32 	%f139, %f134, %f138, %f128;
	fma.rn.f32 	%f140, %f133, %f138, %f129;
	ld.shared.u8 	%rs69, [%r5+2];
	cvt.rn.f32.u16 	%f141, %rs69;
	fma.rn.f32 	%f142, %f134, %f141, %f131;
	fma.rn.f32 	%f143, %f133, %f141, %f132;
	ld.const.s8 	%rs70, [mask+42];
	cvt.rn.f32.s16 	%f144, %rs70;
	ld.const.s8 	%rs71, [mask+17];
	cvt.rn.f32.s16 	%f145, %rs71;
	ld.shared.u8 	%rs72, [%r5+3];
	cvt.rn.f32.u16 	%f146, %rs72;
	fma.rn.f32 	%f147, %f145, %f146, %f136;
	fma.rn.f32 	%f148, %f144, %f146, %f137;
	ld.shared.u8 	%rs73, [%r5+4];
	cvt.rn.f32.u16 	%f149, %rs73;
	fma.rn.f32 	%f150, %f145, %f149, %f139;
	fma.rn.f32 	%f151, %f144, %f149, %f140;
	ld.shared.u8 	%rs74, [%r5+5];
	cvt.rn.f32.u16 	%f152, %rs74;
	fma.rn.f32 	%f153, %f145, %f152, %f142;
	fma.rn.f32 	%f154, %f144, %f152, %f143;
	ld.const.s8 	%rs75, [mask+47];
	cvt.rn.f32.s16 	%f155, %rs75;
	ld.const.s8 	%rs76, [mask+22];
	cvt.rn.f32.s16 	%f156, %rs76;
	ld.shared.u8 	%rs77, [%r5+6];
	cvt.rn.f32.u16 	%f157, %rs77;
	fma.rn.f32 	%f158, %f156, %f157, %f147;
	fma.rn.f32 	%f159, %f155, %f157, %f148;
	ld.shared.u8 	%rs78, [%r5+7];
	cvt.rn.f32.u16 	%f160, %rs78;
	fma.rn.f32 	%f161, %f156, %f160, %f150;
	fma.rn.f32 	%f162, %f155, %f160, %f151;
	ld.shared.u8 	%rs79, [%r5+8];
	cvt.rn.f32.u16 	%f163, %rs79;
	fma.rn.f32 	%f164, %f156, %f163, %f153;
	fma.rn.f32 	%f165, %f155, %f163, %f154;
	ld.const.s8 	%rs80, [mask+28];
	cvt.rn.f32.s16 	%f166, %rs80;
	ld.const.s8 	%rs81, [mask+3];
	cvt.rn.f32.s16 	%f167, %rs81;
	ld.shared.u8 	%rs82, [%r5+54];
	cvt.rn.f32.u16 	%f168, %rs82;
	fma.rn.f32 	%f169, %f167, %f168, %f158;
	fma.rn.f32 	%f170, %f166, %f168, %f159;
	ld.shared.u8 	%rs83, [%r5+55];
	cvt.rn.f32.u16 	%f171, %rs83;
	fma.rn.f32 	%f172, %f167, %f171, %f161;
	fma.rn.f32 	%f173, %f166, %f171, %f162;
	ld.shared.u8 	%rs84, [%r5+56];
	cvt.rn.f32.u16 	%f174, %rs84;
	fma.rn.f32 	%f175, %f167, %f174, %f164;
	fma.rn.f32 	%f176, %f166, %f174, %f165;
	ld.const.s8 	%rs85, [mask+33];
	cvt.rn.f32.s16 	%f177, %rs85;
	ld.const.s8 	%rs86, [mask+8];
	cvt.rn.f32.s16 	%f178, %rs86;
	ld.shared.u8 	%rs87, [%r5+57];
	cvt.rn.f32.u16 	%f179, %rs87;
	fma.rn.f32 	%f180, %f178, %f179, %f169;
	fma.rn.f32 	%f181, %f177, %f179, %f170;
	ld.shared.u8 	%rs88, [%r5+58];
	cvt.rn.f32.u16 	%f182, %rs88;
	fma.rn.f32 	%f183, %f178, %f182, %f172;
	fma.rn.f32 	%f184, %f177, %f182, %f173;
	ld.shared.u8 	%rs89, [%r5+59];
	cvt.rn.f32.u16 	%f185, %rs89;
	fma.rn.f32 	%f186, %f178, %f185, %f175;
	fma.rn.f32 	%f187, %f177, %f185, %f176;
	ld.const.s8 	%rs90, [mask+38];
	cvt.rn.f32.s16 	%f188, %rs90;
	ld.const.s8 	%rs91, [mask+13];
	cvt.rn.f32.s16 	%f189, %rs91;
	ld.shared.u8 	%rs92, [%r5+60];
	cvt.rn.f32.u16 	%f190, %rs92;
	fma.rn.f32 	%f191, %f189, %f190, %f180;
	fma.rn.f32 	%f192, %f188, %f190, %f181;
	ld.shared.u8 	%rs93, [%r5+61];
	cvt.rn.f32.u16 	%f193, %rs93;
	fma.rn.f32 	%f194, %f189, %f193, %f183;
	fma.rn.f32 	%f195, %f188, %f193, %f184;
	ld.shared.u8 	%rs94, [%r5+62];
	cvt.rn.f32.u16 	%f196, %rs94;
	fma.rn.f32 	%f197, %f189, %f196, %f186;
	fma.rn.f32 	%f198, %f188, %f196, %f187;
	ld.const.s8 	%rs95, [mask+43];
	cvt.rn.f32.s16 	%f199, %rs95;
	ld.const.s8 	%rs96, [mask+18];
	cvt.rn.f32.s16 	%f200, %rs96;
	ld.shared.u8 	%rs97, [%r5+63];
	cvt.rn.f32.u16 	%f201, %rs97;
	fma.rn.f32 	%f202, %f200, %f201, %f191;
	fma.rn.f32 	%f203, %f199, %f201, %f192;
	ld.shared.u8 	%rs98, [%r5+64];
	cvt.rn.f32.u16 	%f204, %rs98;
	fma.rn.f32 	%f205, %f200, %f204, %f194;
	fma.rn.f32 	%f206, %f199, %f204, %f195;
	ld.shared.u8 	%rs99, [%r5+65];
	cvt.rn.f32.u16 	%f207, %rs99;
	fma.rn.f32 	%f208, %f200, %f207, %f197;
	fma.rn.f32 	%f209, %f199, %f207, %f198;
	ld.const.s8 	%rs100, [mask+48];
	cvt.rn.f32.s16 	%f210, %rs100;
	ld.const.s8 	%rs101, [mask+23];
	cvt.rn.f32.s16 	%f211, %rs101;
	ld.shared.u8 	%rs102, [%r5+66];
	cvt.rn.f32.u16 	%f212, %rs102;
	fma.rn.f32 	%f213, %f211, %f212, %f202;
	fma.rn.f32 	%f214, %f210, %f212, %f203;
	ld.shared.u8 	%rs103, [%r5+67];
	cvt.rn.f32.u16 	%f215, %rs103;
	fma.rn.f32 	%f216, %f211, %f215, %f205;
	fma.rn.f32 	%f217, %f210, %f215, %f206;
	ld.shared.u8 	%rs104, [%r5+68];
	cvt.rn.f32.u16 	%f218, %rs104;
	fma.rn.f32 	%f219, %f211, %f218, %f208;
	fma.rn.f32 	%f220, %f210, %f218, %f209;
	ld.const.s8 	%rs105, [mask+29];
	cvt.rn.f32.s16 	%f221, %rs105;
	ld.const.s8 	%rs106, [mask+4];
	cvt.rn.f32.s16 	%f222, %rs106;
	ld.shared.u8 	%rs107, [%r5+114];
	cvt.rn.f32.u16 	%f223, %rs107;
	fma.rn.f32 	%f224, %f222, %f223, %f213;
	fma.rn.f32 	%f225, %f221, %f223, %f214;
	ld.shared.u8 	%rs108, [%r5+115];
	cvt.rn.f32.u16 	%f226, %rs108;
	fma.rn.f32 	%f227, %f222, %f226, %f216;
	fma.rn.f32 	%f228, %f221, %f226, %f217;
	ld.shared.u8 	%rs109, [%r5+116];
	cvt.rn.f32.u16 	%f229, %rs109;
	fma.rn.f32 	%f230, %f222, %f229, %f219;
	fma.rn.f32 	%f231, %f221, %f229, %f220;
	ld.const.s8 	%rs110, [mask+34];
	cvt.rn.f32.s16 	%f232, %rs110;
	ld.const.s8 	%rs111, [mask+9];
	cvt.rn.f32.s16 	%f233, %rs111;
	ld.shared.u8 	%rs112, [%r5+117];
	cvt.rn.f32.u16 	%f234, %rs112;
	fma.rn.f32 	%f235, %f233, %f234, %f224;
	fma.rn.f32 	%f236, %f232, %f234, %f225;
	ld.shared.u8 	%rs113, [%r5+118];
	cvt.rn.f32.u16 	%f237, %rs113;
	fma.rn.f32 	%f238, %f233, %f237, %f227;
	fma.rn.f32 	%f239, %f232, %f237, %f228;
	ld.shared.u8 	%rs114, [%r5+119];
	cvt.rn.f32.u16 	%f240, %rs114;
	fma.rn.f32 	%f241, %f233, %f240, %f230;
	fma.rn.f32 	%f242, %f232, %f240, %f231;
	ld.const.s8 	%rs115, [mask+39];
	cvt.rn.f32.s16 	%f243, %rs115;
	ld.const.s8 	%rs116, [mask+14];
	cvt.rn.f32.s16 	%f244, %rs116;
	ld.shared.u8 	%rs117, [%r5+120];
	cvt.rn.f32.u16 	%f245, %rs117;
	fma.rn.f32 	%f246, %f244, %f245, %f235;
	fma.rn.f32 	%f247, %f243, %f245, %f236;
	ld.shared.u8 	%rs118, [%r5+121];
	cvt.rn.f32.u16 	%f248, %rs118;
	fma.rn.f32 	%f249, %f244, %f248, %f238;
	fma.rn.f32 	%f250, %f243, %f248, %f239;
	ld.shared.u8 	%rs119, [%r5+122];
	cvt.rn.f32.u16 	%f251, %rs119;
	fma.rn.f32 	%f252, %f244, %f251, %f241;
	fma.rn.f32 	%f253, %f243, %f251, %f242;
	ld.const.s8 	%rs120, [mask+44];
	cvt.rn.f32.s16 	%f254, %rs120;
	ld.const.s8 	%rs121, [mask+19];
	cvt.rn.f32.s16 	%f255, %rs121;
	ld.shared.u8 	%rs122, [%r5+123];
	cvt.rn.f32.u16 	%f256, %rs122;
	fma.rn.f32 	%f257, %f255, %f256, %f246;
	fma.rn.f32 	%f258, %f254, %f256, %f247;
	ld.shared.u8 	%rs123, [%r5+124];
	cvt.rn.f32.u16 	%f259, %rs123;
	fma.rn.f32 	%f260, %f255, %f259, %f249;
	fma.rn.f32 	%f261, %f254, %f259, %f250;
	ld.shared.u8 	%rs124, [%r5+125];
	cvt.rn.f32.u16 	%f262, %rs124;
	fma.rn.f32 	%f263, %f255, %f262, %f252;
	fma.rn.f32 	%f264, %f254, %f262, %f253;
	ld.const.s8 	%rs125, [mask+49];
	cvt.rn.f32.s16 	%f265, %rs125;
	ld.const.s8 	%rs126, [mask+24];
	cvt.rn.f32.s16 	%f266, %rs126;
	ld.shared.u8 	%rs127, [%r5+126];
	cvt.rn.f32.u16 	%f267, %rs127;
	fma.rn.f32 	%f268, %f266, %f267, %f257;
	fma.rn.f32 	%f269, %f265, %f267, %f258;
	ld.shared.u8 	%rs128, [%r5+127];
	cvt.rn.f32.u16 	%f270, %rs128;
	fma.rn.f32 	%f271, %f266, %f270, %f260;
	fma.rn.f32 	%f272, %f265, %f270, %f261;
	ld.shared.u8 	%rs129, [%r5+128];
	cvt.rn.f32.u16 	%f273, %rs129;
	fma.rn.f32 	%f274, %f266, %f273, %f263;
	fma.rn.f32 	%f275, %f265, %f273, %f264;
	mad.lo.s32 	%r24, %r7, %r2, %r4;
	mul.lo.s32 	%r25, %r24, %r8;
	mul.f32 	%f276, %f268, %f268;
	fma.rn.f32 	%f277, %f269, %f269, %f276;
	sqrt.rn.f32 	%f278, %f277;
	mul.f32 	%f279, %f278, 0f3E000000;
	max.f32 	%f280, %f279, 0f00000000;
	min.f32 	%f281, %f280, 0f437F0000;
	cvt.rzi.u32.f32 	%r26, %f281;
	cvt.s64.s32 	%rd6, %r25;
	cvta.to.global.u64 	%rd7, %rd2;
	add.s64 	%rd8, %rd7, %rd6;
	st.global.u8 	[%rd8], %r26;
	mul.f32 	%f282, %f271, %f271;
	fma.rn.f32 	%f283, %f272, %f272, %f282;
	sqrt.rn.f32 	%f284, %f283;
	mul.f32 	%f285, %f284, 0f3E000000;
	max.f32 	%f286, %f285, 0f00000000;
	min.f32 	%f287, %f286, 0f437F0000;
	cvt.rzi.u32.f32 	%r27, %f287;
	st.global.u8 	[%rd8+1], %r27;
	mul.f32 	%f288, %f274, %f274;
	fma.rn.f32 	%f289, %f275, %f275, %f288;
	sqrt.rn.f32 	%f290, %f289;
	mul.f32 	%f291, %f290, 0f3E000000;
	max.f32 	%f292, %f291, 0f00000000;
	min.f32 	%f293, %f292, 0f437F0000;
	cvt.rzi.u32.f32 	%r28, %f293;
	st.global.u8 	[%rd8+2], %r28;
$L__BB2_6:
	ret;

}


// ===== COMPILED SASS (sm_100) =====

	.target	sm_100

	.elftype	@"ET_EXEC"


//--------------------- .note.nv.tkinfo           --------------------------
	.section	.note.nv.tkinfo,"",@"SHT_NOTE"
	.sectionflags	@"SHF_NOTE_NV_TKINFO"
	.tkinfo
        /*0018*/ 	.word	0x00000002
        /*0030*/ 	.string	""
        /*0030*/ 	.string	"ptxas"
        /*0030*/ 	.string	"Cuda compilation tools, release 13.0, V13.0.88"
        /*0030*/ 	.string	"Build cuda_13.0.r13.0/compiler.36424714_0"
        /*0030*/ 	.string	"-arch sm_100 -m 64 "



//--------------------- .note.nv.cuinfo           --------------------------
	.section	.note.nv.cuinfo,"",@"SHT_NOTE"
	.sectionflags	@"SHF_NOTE_NV_CUINFO"
        /*0018*/ 	.short	0x0002
        /*001a*/ 	.short	0x0064
        /*001c*/ 	.short	0x0082
	.zero		2


//--------------------- .nv.info                  --------------------------
	.section	.nv.info,"",@"SHT_CUDA_INFO"
	.align	4


	//----- nvinfo : EIATTR_REGCOUNT
	.align		4
        /*0000*/ 	.byte	0x04, 0x2f
        /*0002*/ 	.short	(.L_2 - .L_1)
	.align		4
.L_1:
        /*0004*/ 	.word	index@(_Z14sobel_originalPhS_jjj)
        /*0008*/ 	.word	0x00000038


	//----- nvinfo : EIATTR_FRAME_SIZE
	.align		4
.L_2:
        /*000c*/ 	.byte	0x04, 0x11
        /*000e*/ 	.short	(.L_4 - .L_3)
	.align		4
.L_3:
        /*0010*/ 	.word	index@($__internal_2_$__cuda_sm20_dsqrt_rn_f64_mediumpath_v1)
        /*0014*/ 	.word	0x00000000


	//----- nvinfo : EIATTR_FRAME_SIZE
	.align		4
.L_4:
        /*0018*/ 	.byte	0x04, 0x11
        /*001a*/ 	.short	(.L_6 - .L_5)
	.align		4
.L_5:
        /*001c*/ 	.word	index@(_Z14sobel_originalPhS_jjj)
        /*0020*/ 	.word	0x00000000


	//----- nvinfo : EIATTR_REGCOUNT
	.align		4
.L_6:
        /*0024*/ 	.byte	0x04, 0x2f
        /*0026*/ 	.short	(.L_8 - .L_7)
	.align		4
.L_7:
        /*0028*/ 	.word	index@(_Z11sobel_opt_1PhS_jjj)
        /*002c*/ 	.word	0x00000020


	//----- nvinfo : EIATTR_FRAME_SIZE
	.align		4
.L_8:
        /*0030*/ 	.byte	0x04, 0x11
        /*0032*/ 	.short	(.L_10 - .L_9)
	.align		4
.L_9:
        /*0034*/ 	.word	index@($__internal_1_$__cuda_sm20_sqrt_rn_f32_slowpath)
        /*0038*/ 	.word	0x00000000


	//----- nvinfo : EIATTR_FRAME_SIZE
	.align		4
.L_10:
        /*003c*/ 	.byte	0x04, 0x11
        /*003e*/ 	.short	(.L_12 - .L_11)
	.align		4
.L_11:
        /*0040*/ 	.word	index@(_Z11sobel_opt_1PhS_jjj)
        /*0044*/ 	.word	0x00000000


	//----- nvinfo : EIATTR_REGCOUNT
	.align		4
.L_12:
        /*0048*/ 	.byte	0x04, 0x2f
        /*004a*/ 	.short	(.L_14 - .L_13)
	.align		4
.L_13:
        /*004c*/ 	.word	index@(_Z11sobel_opt_2PhS_jjj)
        /*0050*/ 	.word	0x00000020


	//----- nvinfo : EIATTR_FRAME_SIZE
	.align		4
.L_14:
        /*0054*/ 	.byte	0x04, 0x11
        /*0056*/ 	.short	(.L_16 - .L_15)
	.align		4
.L_15:
        /*0058*/ 	.word	index@($__internal_0_$__cuda_sm20_sqrt_rn_f32_slowpath)
        /*005c*/ 	.word	0x00000000


	//----- nvinfo : EIATTR_FRAME_SIZE
	.align		4
.L_16:
        /*0060*/ 	.byte	0x04, 0x11
        /*0062*/ 	.short	(.L_18 - .L_17)
	.align		4
.L_17:
        /*0064*/ 	.word	index@(_Z11sobel_opt_2PhS_jjj)
        /*0068*/ 	.word	0x00000000


	//----- nvinfo : EIATTR_MIN_STACK_SIZE
	.align		4
.L_18:
        /*006c*/ 	.byte	0x04, 0x12
        /*006e*/ 	.short	(.L_20 - .L_19)
	.align		4
.L_19:
        /*0070*/ 	.word	index@(_Z11sobel_opt_2PhS_jjj)
        /*0074*/ 	.word	0x00000000


	//----- nvinfo : EIATTR_MIN_STACK_SIZE
	.align		4
.L_20:
        /*0078*/ 	.byte	0x04, 0x12
        /*007a*/ 	.short	(.L_22 - .L_21)
	.align		4
.L_21:
        /*007c*/ 	.word	index@(_Z11sobel_opt_1PhS_jjj)
        /*0080*/ 	.word	0x00000000


	//----- nvinfo : EIATTR_MIN_STACK_SIZE
	.align		4
.L_22:
        /*0084*/ 	.byte	0x04, 0x12
        /*0086*/ 	.short	(.L_24 - .L_23)
	.align		4
.L_23:
        /*0088*/ 	.word	index@(_Z14sobel_originalPhS_jjj)
        /*008c*/ 	.word	0x00000000
.L_24:


//--------------------- .nv.compat                --------------------------
	.section	.nv.compat,"",@"SHT_CUDA_COMPAT_INFO"
	.align	4
        /*0000*/ 	.byte	0x02, 0x09, 0x00, 0x00, 0x02, 0x02, 0x01, 0x00, 0x02, 0x05, 0x05, 0x00, 0x03, 0x07, 0x01, 0x01
        /*0010*/ 	.byte	0x02, 0x03, 0x00, 0x00, 0x02, 0x06, 0x01, 0x00, 0x04, 0x0b, 0x08, 0x00, 0x01, 0x00, 0x00, 0x00
        /*0020*/ 	.byte	0x00, 0x00, 0x00, 0x00


//--------------------- .nv.info._Z11sobel_opt_2PhS_jjj --------------------------
	.section	.nv.info._Z11sobel_opt_2PhS_jjj,"",@"SHT_CUDA_INFO"
	.sectionflags	@""
	.align	4


	//----- nvinfo : EIATTR_CUDA_API_VERSION
	.align		4
        /*0000*/ 	.byte	0x04, 0x37
        /*0002*/ 	.short	(.L_26 - .L_25)
.L_25:
        /*0004*/ 	.word	0x00000082


	//----- nvinfo : EIATTR_KPARAM_INFO
	.align		4
.L_26:
        /*0008*/ 	.byte	0x04, 0x17
        /*000a*/ 	.short	(.L_28 - .L_27)
.L_27:
        /*000c*/ 	.word	0x00000000
        /*0010*/ 	.short	0x0004
        /*0012*/ 	.short	0x0018
        /*0014*/ 	.byte	0x00, 0xf0, 0x11, 0x00


	//----- nvinfo : EIATTR_KPARAM_INFO
	.align		4
.L_28:
        /*0018*/ 	.byte	0x04, 0x17
        /*001a*/ 	.short	(.L_30 - .L_29)
.L_29:
        /*001c*/ 	.word	0x00000000
        /*0020*/ 	.short	0x0003
        /*0022*/ 	.short	0x0014
        /*0024*/ 	.byte	0x00, 0xf0, 0x11, 0x00


	//----- nvinfo : EIATTR_KPARAM_INFO
	.align		4
.L_30:
        /*0028*/ 	.byte	0x04, 0x17
        /*002a*/ 	.short	(.L_32 - .L_31)
.L_31:
        /*002c*/ 	.word	0x00000000
        /*0030*/ 	.short	0x0002
        /*0032*/ 	.short	0x0010
        /*0034*/ 	.byte	0x00, 0xf0, 0x11, 0x00


	//----- nvinfo : EIATTR_KPARAM_INFO
	.align		4
.L_32:
        /*0038*/ 	.byte	0x04, 0x17
        /*003a*/ 	.short	(.L_34 - .L_33)
.L_33:
        /*003c*/ 	.word	0x00000000
        /*0040*/ 	.short	0x0001
        /*0042*/ 	.short	0x0008
        /*0044*/ 	.byte	0x00, 0xf5, 0x21, 0x00


	//----- nvinfo : EIATTR_KPARAM_INFO
	.align		4
.L_34:
        /*0048*/ 	.byte	0x04, 0x17
        /*004a*/ 	.short	(.L_36 - .L_35)
.L_35:
        /*004c*/ 	.word	0x00000000
        /*0050*/ 	.short	0x0000
        /*0052*/ 	.short	0x0000
        /*0054*/ 	.byte	0x00, 0xf5, 0x21, 0x00


	//----- nvinfo : EIATTR_SPARSE_MMA_MASK
	.align		4
.L_36:
        /*0058*/ 	.byte	0x03, 0x50
        /*005a*/ 	.short	0x0000


	//----- nvinfo : EIATTR_MAXREG_COUNT
	.align		4
        /*005c*/ 	.byte	0x03, 0x1b
        /*005e*/ 	.short	0x00ff


	//----- nvinfo : EIATTR_NUM_BARRIERS
	.align		4
        /*0060*/ 	.byte	0x02, 0x4c
        /*0062*/ 	.byte	0x01
	.zero		1


	//----- nvinfo : EIATTR_MERCURY_ISA_VERSION
	.align		4
        /*0064*/ 	.byte	0x03, 0x5f
        /*0066*/ 	.short	0x0101


	//----- nvinfo : EIATTR_VRC_CTA_INIT_COUNT
	.align		4
        /*0068*/ 	.byte	0x02, 0x4a
	.zero		1
	.zero		1


	//----- nvinfo : EIATTR_EXIT_INSTR_OFFSETS
	.align		4
        /*006c*/ 	.byte	0x04, 0x1c
        /*006e*/ 	.short	(.L_38 - .L_37)


	//   ....[0]....
.L_37:
        /*0070*/ 	.word	0x00000260


	//   ....[1]....
        /*0074*/ 	.word	0x00000290


	//   ....[2]....
        /*0078*/ 	.word	0x00001fe0


	//----- nvinfo : EIATTR_CRS_STACK_SIZE
	.align		4
.L_38:
        /*007c*/ 	.byte	0x04, 0x1e
        /*007e*/ 	.short	(.L_40 - .L_39)
.L_39:
        /*0080*/ 	.word	0x00000000


	//----- nvinfo : EIATTR_CBANK_PARAM_SIZE
	.align		4
.L_40:
        /*0084*/ 	.byte	0x03, 0x19
        /*0086*/ 	.short	0x001c


	//----- nvinfo : EIATTR_PARAM_CBANK
	.align		4
        /*0088*/ 	.byte	0x04, 0x0a
        /*008a*/ 	.short	(.L_42 - .L_41)
	.align		4
.L_41:
        /*008c*/ 	.word	index@(.nv.constant0._Z11sobel_opt_2PhS_jjj)
        /*0090*/ 	.short	0x0380
        /*0092*/ 	.short	0x001c


	//----- nvinfo : EIATTR_SW_WAR
	.align		4
.L_42:
        /*0094*/ 	.byte	0x04, 0x36
        /*0096*/ 	.short	(.L_44 - .L_43)
.L_43:
        /*0098*/ 	.word	0x00000008
.L_44:


//--------------------- .nv.info._Z11sobel_opt_1PhS_jjj --------------------------
	.section	.nv.info._Z11sobel_opt_1PhS_jjj,"",@"SHT_CUDA_INFO"
	.sectionflags	@""
	.align	4


	//----- nvinfo : EIATTR_CUDA_API_VERSION
	.align		4
        /*0000*/ 	.byte	0x04, 0x37
        /*0002*/ 	.short	(.L_46 - .L_45)
.L_45:
        /*0004*/ 	.word	0x00000082


	//----- nvinfo : EIATTR_KPARAM_INFO
	.align		4
.L_46:
        /*0008*/ 	.byte	0x04, 0x17
        /*000a*/ 	.short	(.L_48 - .L_47)
.L_47:
        /*000c*/ 	.word	0x00000000
        /*0010*/ 	.short	0x0004
        /*0012*/ 	.short	0x0018
        /*0014*/ 	.byte	0x00, 0xf0, 0x11, 0x00


	//----- nvinfo : EIATTR_KPARAM_INFO
	.align		4
.L_48:
        /*0018*/ 	.byte	0x04, 0x17
        /*001a*/ 	.short	(.L_50 - .L_49)
.L_49:
        /*001c*/ 	.word	0x00000000
        /*0020*/ 	.short	0x0003
        /*0022*/ 	.short	0x0014
        /*0024*/ 	.byte	0x00, 0xf0, 0x11, 0x00


	//----- nvinfo : EIATTR_KPARAM_INFO
	.align		4
.L_50:
        /*0028*/ 	.byte	0x04, 0x17
        /*002a*/ 	.short	(.L_52 - .L_51)
.L_51:
        /*002c*/ 	.word	0x00000000
        /*0030*/ 	.short	0x0002
        /*0032*/ 	.short	0x0010
        /*0034*/ 	.byte	0x00, 0xf0, 0x11, 0x00


	//----- nvinfo : EIATTR_KPARAM_INFO
	.align		4
.L_52:
        /*0038*/ 	.byte	0x04, 0x17
        /*003a*/ 	.short	(.L_54 - .L_53)
.L_53:
        /*003c*/ 	.word	0x00000000
        /*0040*/ 	.short	0x0001
        /*0042*/ 	.short	0x0008
        /*0044*/ 	.byte	0x00, 0xf5, 0x21, 0x00


	//----- nvinfo : EIATTR_KPARAM_INFO
	.align		4
.L_54:
        /*0048*/ 	.byte	0x04, 0x17
        /*004a*/ 	.short	(.L_56 - .L_55)
.L_55:
        /*004c*/ 	.word	0x00000000
        /*0050*/ 	.short	0x0000
        /*0052*/ 	.short	0x0000
        /*0054*/ 	.byte	0x00, 0xf5, 0x21, 0x00


	//----- nvinfo : EIATTR_SPARSE_MMA_MASK
	.align		4
.L_56:
        /*0058*/ 	.byte	0x03, 0x50
        /*005a*/ 	.short	0x0000


	//----- nvinfo : EIATTR_MAXREG_COUNT
	.align		4
        /*005c*/ 	.byte	0x03, 0x1b
        /*005e*/ 	.short	0x00ff


	//----- nvinfo : EIATTR_NUM_BARRIERS
	.align		4
        /*0060*/ 	.byte	0x02, 0x4c
        /*0062*/ 	.byte	0x01
	.zero		1


	//----- nvinfo : EIATTR_MERCURY_ISA_VERSION
	.align		4
        /*0064*/ 	.byte	0x03, 0x5f
        /*0066*/ 	.short	0x0101


	//----- nvinfo : EIATTR_VRC_CTA_INIT_COUNT
	.align		4
        /*0068*/ 	.byte	0x02, 0x4a
	.zero		1
	.zero		1


	//----- nvinfo : EIATTR_EXIT_INSTR_OFFSETS
	.align		4
        /*006c*/ 	.byte	0x04, 0x1c
        /*006e*/ 	.short	(.L_58 - .L_57)


	//   ....[0]....
.L_57:
        /*0070*/ 	.word	0x00000070


	//   ....[1]....
        /*0074*/ 	.word	0x00004ff0


	//----- nvinfo : EIATTR_CRS_STACK_SIZE
	.align		4
.L_58:
        /*0078*/ 	.byte	0x04, 0x1e
        /*007a*/ 	.short	(.L_60 - .L_59)
.L_59:
        /*007c*/ 	.word	0x00000000


	//----- nvinfo : EIATTR_CBANK_PARAM_SIZE
	.align		4
.L_60:
        /*0080*/ 	.byte	0x03, 0x19
        /*0082*/ 	.short	0x001c


	//----- nvinfo : EIATTR_PARAM_CBANK
	.align		4
        /*0084*/ 	.byte	0x04, 0x0a
        /*0086*/ 	.short	(.L_62 - .L_61)
	.align		4
.L_61:
        /*0088*/ 	.word	index@(.nv.constant0._Z11sobel_opt_1PhS_jjj)
        /*008c*/ 	.short	0x0380
        /*008e*/ 	.short	0x001c


	//----- nvinfo : EIATTR_SW_WAR
	.align		4
.L_62:
        /*0090*/ 	.byte	0x04, 0x36
        /*0092*/ 	.short	(.L_64 - .L_63)
.L_63:
        /*0094*/ 	.word	0x00000008
.L_64:


//--------------------- .nv.info._Z14sobel_originalPhS_jjj --------------------------
	.section	.nv.info._Z14sobel_originalPhS_jjj,"",@"SHT_CUDA_INFO"
	.sectionflags	@""
	.align	4


	//----- nvinfo : EIATTR_CUDA_API_VERSION
	.align		4
        /*0000*/ 	.byte	0x04, 0x37
        /*0002*/ 	.short	(.L_66 - .L_65)
.L_65:
        /*0004*/ 	.word	0x00000082


	//----- nvinfo : EIATTR_KPARAM_INFO
	.align		4
.L_66:
        /*0008*/ 	.byte	0x04, 0x17
        /*000a*/ 	.short	(.L_68 - .L_67)
.L_67:
        /*000c*/ 	.word	0x00000000
        /*0010*/ 	.short	0x0004
        /*0012*/ 	.short	0x0018
        /*0014*/ 	.byte	0x00, 0xf0, 0x11, 0x00


	//----- nvinfo : EIATTR_KPARAM_INFO
	.align		4
.L_68:
        /*0018*/ 	.byte	0x04, 0x17
        /*001a*/ 	.short	(.L_70 - .L_69)
.L_69:
        /*001c*/ 	.word	0x00000000
        /*0020*/ 	.short	0x0003
        /*0022*/ 	.short	0x0014
        /*0024*/ 	.byte	0x00, 0xf0, 0x11, 0x00


	//----- nvinfo : EIATTR_KPARAM_INFO
	.align		4
.L_70:
        /*0028*/ 	.byte	0x04, 0x17
        /*002a*/ 	.short	(.L_72 - .L_71)
.L_71:
        /*002c*/ 	.word	0x00000000
        /*0030*/ 	.short	0x0002
        /*0032*/ 	.short	0x0010
        /*0034*/ 	.byte	0x00, 0xf0, 0x11, 0x00


	//----- nvinfo : EIATTR_KPARAM_INFO
	.align		4
.L_72:
        /*0038*/ 	.byte	0x04, 0x17
        /*003a*/ 	.short	(.L_74 - .L_73)
.L_73:
        /*003c*/ 	.word	0x00000000
        /*0040*/ 	.short	0x0001
        /*0042*/ 	.short	0x0008
        /*0044*/ 	.byte	0x00, 0xf5, 0x21, 0x00


	//----- nvinfo : EIATTR_KPARAM_INFO
	.align		4
.L_74:
        /*0048*/ 	.byte	0x04, 0x17
        /*004a*/ 	.short	(.L_76 - .L_75)
.L_75:
        /*004c*/ 	.word	0x00000000
        /*0050*/ 	.short	0x0000
        /*0052*/ 	.short	0x0000
        /*0054*/ 	.byte	0x00, 0xf5, 0x21, 0x00


	//----- nvinfo : EIATTR_SPARSE_MMA_MASK
	.align		4
.L_76:
        /*0058*/ 	.byte	0x03, 0x50
        /*005a*/ 	.short	0x0000


	//----- nvinfo : EIATTR_MAXREG_COUNT
	.align		4
        /*005c*/ 	.byte	0x03, 0x1b
        /*005e*/ 	.short	0x00ff


	//----- nvinfo : EIATTR_MERCURY_ISA_VERSION
	.align		4
        /*0060*/ 	.byte	0x03, 0x5f
        /*0062*/ 	.short	0x0101


	//----- nvinfo : EIATTR_VRC_CTA_INIT_COUNT
	.align		4
        /*0064*/ 	.byte	0x02, 0x4a
	.zero		1
	.zero		1


	//----- nvinfo : EIATTR_EXIT_INSTR_OFFSETS
	.align		4
        /*0068*/ 	.byte	0x04, 0x1c
        /*006a*/ 	.short	(.L_78 - .L_77)


	//   ....[0]....
.L_77:
        /*006c*/ 	.word	0x00000080


	//   ....[1]....
        /*0070*/ 	.word	0x00006810


	//----- nvinfo : EIATTR_CRS_STACK_SIZE
	.align		4
.L_78:
        /*0074*/ 	.byte	0x04, 0x1e
        /*0076*/ 	.short	(.L_80 - .L_79)
.L_79:
        /*0078*/ 	.word	0x00000000


	//----- nvinfo : EIATTR_CBANK_PARAM_SIZE
	.align		4
.L_80:
        /*007c*/ 	.byte	0x03, 0x19
        /*007e*/ 	.short	0x001c


	//----- nvinfo : EIATTR_PARAM_CBANK
	.align		4
        /*0080*/ 	.byte	0x04, 0x0a
        /*0082*/ 	.short	(.L_82 - .L_81)
	.align		4
.L_81:
        /*0084*/ 	.word	index@(.nv.constant0._Z14sobel_originalPhS_jjj)
        /*0088*/ 	.short	0x0380
        /*008a*/ 	.short	0x001c


	//----- nvinfo : EIATTR_SW_WAR
	.align		4
.L_82:
        /*008c*/ 	.byte	0x04, 0x36
        /*008e*/ 	.short	(.L_84 - .L_83)
.L_83:
        /*0090*/ 	.word	0x00000008
.L_84:


//--------------------- .nv.callgraph             --------------------------
	.section	.nv.callgraph,"",@"SHT_CUDA_CALLGRAPH"
	.align	4
	.sectionentsize	8
	.align		4
        /*0000*/ 	.word	0x00000000
	.align		4
        /*0004*/ 	.word	0xffffffff
	.align		4
        /*0008*/ 	.word	0x00000000
	.align		4
        /*000c*/ 	.word	0xfffffffe
	.align		4
        /*0010*/ 	.word	0x00000000
	.align		4
        /*0014*/ 	.word	0xfffffffd
	.align		4
        /*0018*/ 	.word	0x00000000
	.align		4
        /*001c*/ 	.word	0xfffffffc


//--------------------- .nv.constant3             --------------------------
	.section	.nv.constant3,"a",@progbits
.nv.constant3:
	.type		mask,@object
	.size		mask,(.L_0 - mask)
mask:
        /*0000*/ 	.byte	0xff, 0xfc, 0xfa, 0xfc, 0xff, 0xfe, 0xf8, 0xf4, 0xf8, 0xfe, 0x00, 0x00, 0x00, 0x00, 0x00, 0x02
        /*0010*/ 	.byte	0x08, 0x0c, 0x08, 0x02, 0x01, 0x04, 0x06, 0x04, 0x01, 0xff, 0xfe, 0x00, 0x02, 0x01, 0xfc, 0xf8
        /*0020*/ 	.byte	0x00, 0x08, 0x04, 0xfa, 0xf4, 0x00, 0x0c, 0x06, 0xfc, 0xf8, 0x00, 0x08, 0x04, 0xff, 0xfe, 0x00
        /*0030*/ 	.byte	0x02, 0x01
.L_0:


//--------------------- .text._Z11sobel_opt_2PhS_jjj --------------------------
	.section	.text._Z11sobel_opt_2PhS_jjj,"ax",@progbits
	.align	128
        .global         _Z11sobel_opt_2PhS_jjj
        .type           _Z11sobel_opt_2PhS_jjj,@function
        .size           _Z11sobel_opt_2PhS_jjj,(.L_x_269 - _Z11sobel_opt_2PhS_jjj)
        .other          _Z11sobel_opt_2PhS_jjj,@"STO_CUDA_ENTRY STV_DEFAULT"
_Z11sobel_opt_2PhS_jjj:
.text._Z11sobel_opt_2PhS_jjj:
[----:B------:R-:W-:Y:S01]  /*0000*/  LDC R1, c[0x0][0x37c] ;  /* 0x0000df00ff017b82 */ /* 0x000fe20000000800 */
[----:B------:R-:W0:Y:S01]  /*0010*/  S2R R17, SR_TID.Y ;  /* 0x0000000000117919 */ /* 0x000e220000002200 */
[----:B------:R-:W1:Y:S01]  /*0020*/  LDCU.64 UR6, c[0x0][0x390] ;  /* 0x00007200ff0677ac */ /* 0x000e620008000a00 */
[----:B------:R-:W0:Y:S01]  /*0030*/  S2R R0, SR_CTAID.Y ;  /* 0x0000000000007919 */ /* 0x000e220000002600 */
[----:B------:R-:W2:Y:S01]  /*0040*/  LDCU.64 UR4, c[0x0][0x358] ;  /* 0x00006b00ff0477ac */ /* 0x000ea20008000a00 */
[----:B------:R-:W3:Y:S01]  /*0050*/  S2R R15, SR_TID.X ;  /* 0x00000000000f7919 */ /* 0x000ee20000002100 */
[----:B------:R-:W4:Y:S01]  /*0060*/  S2R R7, SR_CTAID.X ;  /* 0x0000000000077919 */ /* 0x000f220000002500 */
[----:B0-----:R-:W-:-:S04]  /*0070*/  LEA R0, R0, R17, 0x4 ;  /* 0x0000001100007211 */ /* 0x001fc800078e20ff */
[----:B------:R-:W-:Y:S02]  /*0080*/  IADD3 R6, PT, PT, R0, -0x2, RZ ;  /* 0xfffffffe00067810 */ /* 0x000fe40007ffe0ff */
[----:B---3--:R-:W-:Y:S02]  /*0090*/  IADD3 R4, PT, PT, R15, -0x2, RZ ;  /* 0xfffffffe0f047810 */ /* 0x008fe40007ffe0ff */
[----:B-1----:R-:W-:Y:S02]  /*00a0*/  ISETP.GE.U32.AND P0, PT, R6, UR6, PT ;  /* 0x0000000606007c0c */ /* 0x002fe4000bf06070 */
[----:B----4-:R-:W-:Y:S02]  /*00b0*/  LEA R7, R7, R4, 0x4 ;  /* 0x0000000407077211 */ /* 0x010fe400078e20ff */
[----:B------:R-:W-:-:S04]  /*00c0*/  ISETP.LT.U32.OR P0, PT, R0, 0x2, P0 ;  /* 0x000000020000780c */ /* 0x000fc80000701470 */
[----:B------:R-:W-:-:S04]  /*00d0*/  ISETP.LT.OR P0, PT, R7, RZ, P0 ;  /* 0x000000ff0700720c */ /* 0x000fc80000701670 */
[----:B------:R-:W-:-:S13]  /*00e0*/  ISETP.GE.U32.OR P0, PT, R7, UR7, P0 ;  /* 0x0000000707007c0c */ /* 0x000fda0008706470 */
[----:B------:R-:W0:Y:S01]  /*00f0*/  @!P0 LDC R3, c[0x0][0x398] ;  /* 0x0000e600ff038b82 */ /* 0x000e220000000800 */
[----:B------:R-:W-:-:S07]  /*0100*/  @!P0 IMAD R0, R6, UR7, R7 ;  /* 0x0000000706008c24 */ /* 0x000fce000f8e0207 */
[----:B------:R-:W1:Y:S01]  /*0110*/  @!P0 LDC.64 R8, c[0x0][0x380] ;  /* 0x0000e000ff088b82 */ /* 0x000e620000000a00 */
[----:B0-----:R-:W-:-:S05]  /*0120*/  @!P0 IMAD R0, R0, R3, RZ ;  /* 0x0000000300008224 */ /* 0x001fca00078e02ff */
[----:B-1----:R-:W-:-:S04]  /*0130*/  @!P0 IADD3 R2, P1, PT, R0, R8, RZ ;  /* 0x0000000800028210 */ /* 0x002fc80007f3e0ff */
[----:B------:R-:W-:-:S05]  /*0140*/  @!P0 LEA.HI.X.SX32 R3, R0, R9, 0x1, P1 ;  /* 0x0000000900038211 */ /* 0x000fca00008f0eff */
[----:B--2---:R-:W2:Y:S04]  /*0150*/  @!P0 LDG.E.U8 R5, desc[UR4][R2.64] ;  /* 0x0000000402058981 */ /* 0x004ea8000c1e1100 */
[----:B------:R-:W3:Y:S04]  /*0160*/  @!P0 LDG.E.U8 R9, desc[UR4][R2.64+0x1] ;  /* 0x0000010402098981 */ /* 0x000ee8000c1e1100 */
[----:B------:R-:W4:Y:S01]  /*0170*/  @!P0 LDG.E.U8 R11, desc[UR4][R2.64+0x2] ;  /* 0x00000204020b8981 */ /* 0x000f22000c1e1100 */
[----:B------:R-:W-:Y:S02]  /*0180*/  MOV R0, 0x400 ;  /* 0x0000040000007802 */ /* 0x000fe40000000f00 */
[----:B------:R-:W-:Y:S01]  /*0190*/  VIADDMNMX.U32 R8, R17, 0xfffffffe, R4, !PT ;  /* 0xfffffffe11087846 */ /* 0x000fe20007800004 */
[----:B------:R-:W0:Y:S03]  /*01a0*/  S2R R13, SR_CgaCtaId ;  /* 0x00000000000d7919 */ /* 0x000e260000008800 */
[----:B------:R-:W-:-:S02]  /*01b0*/  ISETP.GT.U32.AND P1, PT, R8, 0xf, PT ;  /* 0x0000000f0800780c */ /* 0x000fc40003f24070 */
[----:B0-----:R-:W-:-:S05]  /*01c0*/  LEA R0, R13, R0, 0x18 ;  /* 0x000000000d007211 */ /* 0x001fca00078ec0ff */
[----:B------:R-:W-:-:S04]  /*01d0*/  IMAD R0, R17, 0x3c, R0 ;  /* 0x0000003c11007824 */ /* 0x000fc800078e0200 */
[----:B------:R-:W-:-:S05]  /*01e0*/  IMAD R4, R15, 0x3, R0 ;  /* 0x000000030f047824 */ /* 0x000fca00078e0200 */
[----:B--2---:R0:W-:Y:S04]  /*01f0*/  @!P0 STS.U8 [R4], R5 ;  /* 0x0000000504008388 */ /* 0x0041e80000000000 */
[----:B---3--:R0:W-:Y:S04]  /*0200*/  @!P0 STS.U8 [R4+0x1], R9 ;  /* 0x0000010904008388 */ /* 0x0081e80000000000 */
[----:B----4-:R0:W-:Y:S04]  /*0210*/  @!P0 STS.U8 [R4+0x2], R11 ;  /* 0x0000020b04008388 */ /* 0x0101e80000000000 */
[----:B------:R0:W-:Y:S04]  /*0220*/  @P0 STS.U8 [R4], RZ ;  /* 0x000000ff04000388 */ /* 0x0001e80000000000 */
[----:B------:R0:W-:Y:S04]  /*0230*/  @P0 STS.U8 [R4+0x1], RZ ;  /* 0x000001ff04000388 */ /* 0x0001e80000000000 */
[----:B------:R0:W-:Y:S01]  /*0240*/  @P0 STS.U8 [R4+0x2], RZ ;  /* 0x000002ff04000388 */ /* 0x0001e20000000000 */
[----:B------:R-:W-:Y:S06]  /*0250*/  BAR.SYNC.DEFER_BLOCKING 0x0 ;  /* 0x0000000000007b1d */ /* 0x000fec0000010000 */
[----:B------:R-:W-:Y:S05]  /*0260*/  @P1 EXIT ;  /* 0x000000000000194d */ /* 0x000fea0003800000 */
[----:B------:R-:W-:-:S04]  /*0270*/  ISETP.GE.U32.AND P0, PT, R7, UR7, PT ;  /* 0x0000000707007c0c */ /* 0x000fc8000bf06070 */
[----:B------:R-:W-:-:S13]  /*0280*/  ISETP.GE.U32.OR P0, PT, R6, UR6, P0 ;  /* 0x0000000606007c0c */ /* 0x000fda0008706470 */
[----:B------:R-:W-:Y:S05]  /*0290*/  @P0 EXIT ;  /* 0x000000000000094d */ /* 0x000fea0003800000 */
[----:B------:R-:W1:Y:S01]  /*02a0*/  LDS.U8 R3, [R4+-0x7e] ;  /* 0xffff820004037984 */ /* 0x000e620000000000 */
[----:B------:R-:W2:Y:S01]  /*02b0*/  LDCU.U8 UR6, c[0x3][0x19] ;  /* 0x00c00320ff0677ac */ /* 0x000ea20008000000 */
[----:B------:R-:W-:Y:S01]  /*02c0*/  IMAD R6, R6, UR7, R7 ;  /* 0x0000000706067c24 */ /* 0x000fe2000f8e0207 */
[----:B------:R-:W-:Y:S01]  /*02d0*/  BSSY.RECONVERGENT B0, `(.L_x_0) ;  /* 0x000019e000007945 */ /* 0x000fe20003800200 */
[----:B0-----:R-:W0:Y:S01]  /*02e0*/  LDS.U8 R5, [R4+-0x7d] ;  /* 0xffff830004057984 */ /* 0x001e220000000000 */
[----:B------:R-:W3:Y:S03]  /*02f0*/  LDCU.U8 UR8, c[0x3][URZ] ;  /* 0x00c00000ff0877ac */ /* 0x000ee60008000000 */
[----:B------:R-:W4:Y:S01]  /*0300*/  LDS.U8 R22, [R4+-0x7c] ;  /* 0xffff840004167984 */ /* 0x000f220000000000 */
[----:B------:R-:W5:Y:S03]  /*0310*/  LDCU.U8 UR9, c[0x3][0x1e] ;  /* 0x00c003c0ff0977ac */ /* 0x000f660008000000 */
[----:B------:R-:W4:Y:S01]  /*0320*/  LDS.U8 R23, [R4+-0x7b] ;  /* 0xffff850004177984 */ /* 0x000f220000000000 */
[----:B------:R-:W1:Y:S03]  /*0330*/  LDCU.U8 UR10, c[0x3][0x5] ;  /* 0x00c000a0ff0a77ac */ /* 0x000e660008000000 */
[----:B------:R-:W4:Y:S01]  /*0340*/  LDS.U8 R8, [R4+-0x7a] ;  /* 0xffff860004087984 */ /* 0x000f220000000000 */
[----:B--2---:R-:W2:Y:S03]  /*0350*/  I2F.S8 R0, UR6 ;  /* 0x0000000600007d06 */ /* 0x004ea60008001400 */
[----:B------:R-:W4:Y:S01]  /*0360*/  LDS.U8 R20, [R4+-0x79] ;  /* 0xffff870004147984 */ /* 0x000f220000000000 */
[----:B------:R-:W4:Y:S03]  /*0370*/  LDCU.U8 UR6, c[0x3][0x23] ;  /* 0x00c00460ff0677ac */ /* 0x000f260008000000 */
[----:B------:R-:W4:Y:S01]  /*0380*/  LDS.U8 R12, [R4+-0x78] ;  /* 0xffff8800040c7984 */ /* 0x000f220000000000 */
[----:B---3--:R-:W3:Y:S01]  /*0390*/  I2F.S8 R2, UR8 ;  /* 0x0000000800027d06 */ /* 0x008ee20008001400 */
[----:B------:R-:W4:Y:S02]  /*03a0*/  LDCU.U8 UR8, c[0x3][0xa] ;  /* 0x00c00140ff0877ac */ /* 0x000f240008000000 */
[----:B------:R-:W4:Y:S04]  /*03b0*/  LDS.U8 R11, [R4+-0x77] ;  /* 0xffff8900040b7984 */ /* 0x000f280000000000 */
[----:B------:R-:W4:Y:S01]  /*03c0*/  LDS.U8 R9, [R4+-0x76] ;  /* 0xffff8a0004097984 */ /* 0x000f220000000000 */
[----:B-----5:R-:W5:Y:S01]  /*03d0*/  I2F.S8 R10, UR9 ;  /* 0x00000009000a7d06 */ /* 0x020f620008001400 */
[----:B------:R-:W5:Y:S02]  /*03e0*/  LDCU.U8 UR9, c[0x3][0xf] ;  /* 0x00c001e0ff0977ac */ /* 0x000f640008000000 */
[----:B------:R-:W5:Y:S01]  /*03f0*/  LDS.U8 R19, [R4+-0x75] ;  /* 0xffff8b0004137984 */ /* 0x000f620000000000 */
[----:B-1----:R-:W-:-:S03]  /*0400*/  I2FP.F32.U32 R21, R3 ;  /* 0x0000000300157245 */ /* 0x002fc60000201000 */
[----:B------:R-:W1:Y:S01]  /*0410*/  LDS.U8 R13, [R4+-0x74] ;  /* 0xffff8c00040d7984 */ /* 0x000e620000000000 */
[----:B------:R-:W5:Y:S01]  /*0420*/  I2F.S8 R16, UR10 ;  /* 0x0000000a00107d06 */ /* 0x000f620008001400 */
[----:B0-----:R-:W-:Y:S01]  /*0430*/  I2FP.F32.U32 R3, R5 ;  /* 0x0000000500037245 */ /* 0x001fe20000201000 */
[-C--:B--2---:R-:W-:Y:S01]  /*0440*/  FFMA R25, R0, R21.reuse, RZ ;  /* 0x0000001500197223 */ /* 0x084fe200000000ff */
[C---:B---3--:R-:W-:Y:S01]  /*0450*/  FFMA R29, R2.reuse, R21, RZ ;  /* 0x00000015021d7223 */ /* 0x048fe200000000ff */
[----:B------:R-:W0:Y:S01]  /*0460*/  LDS.U8 R15, [R4+-0x73] ;  /* 0xffff8d00040f7984 */ /* 0x000e220000000000 */
[----:B----4-:R-:W-:Y:S01]  /*0470*/  I2FP.F32.U32 R5, R22 ;  /* 0x0000001600057245 */ /* 0x010fe20000201000 */
[----:B------:R-:W-:Y:S01]  /*0480*/  FFMA R27, R2, R3, RZ ;  /* 0x00000003021b7223 */ /* 0x000fe200000000ff */
[----:B------:R-:W2:Y:S01]  /*0490*/  LDCU.U8 UR10, c[0x3][0x14] ;  /* 0x00c00280ff0a77ac */ /* 0x000ea20008000000 */
[----:B------:R-:W3:Y:S01]  /*04a0*/  I2F.S8 R18, UR8 ;  /* 0x0000000800127d06 */ /* 0x000ee20008001400 */
[----:B------:R-:W-:Y:S01]  /*04b0*/  I2FP.F32.U32 R22, R23 ;  /* 0x0000001700167245 */ /* 0x000fe20000201000 */
[----:B------:R-:W-:Y:S01]  /*04c0*/  FFMA R23, R0, R3, RZ ;  /* 0x0000000300177223 */ /* 0x000fe200000000ff */
[-C--:B------:R-:W-:Y:S01]  /*04d0*/  FFMA R3, R2, R5.reuse, RZ ;  /* 0x0000000502037223 */ /* 0x080fe200000000ff */
[----:B------:R-:W-:Y:S01]  /*04e0*/  FFMA R5, R0, R5, RZ ;  /* 0x0000000500057223 */ /* 0x000fe200000000ff */
[----:B------:R-:W-:Y:S01]  /*04f0*/  I2FP.F32.U32 R0, R8 ;  /* 0x0000000800007245 */ /* 0x000fe20000201000 */
[C---:B-----5:R-:W-:Y:S01]  /*0500*/  FFMA R25, R10.reuse, R22, R25 ;  /* 0x000000160a197223 */ /* 0x060fe20000000019 */
[----:B------:R-:W4:Y:S01]  /*0510*/  LDS.U8 R8, [R4+-0x72] ;  /* 0xffff8e0004087984 */ /* 0x000f220000000000 */
[----:B------:R-:W5:Y:S01]  /*0520*/  I2F.S8 R14, UR6 ;  /* 0x00000006000e7d06 */ /* 0x000f620008001400 */
[----:B------:R-:W-:Y:S01]  /*0530*/  I2FP.F32.U32 R20, R20 ;  /* 0x0000001400147245 */ /* 0x000fe20000201000 */
[----:B------:R-:W-:Y:S01]  /*0540*/  FFMA R23, R10, R0, R23 ;  /* 0x000000000a177223 */ /* 0x000fe20000000017 */
[----:B------:R-:W-:Y:S01]  /*0550*/  FFMA R29, R16, R22, R29 ;  /* 0x00000016101d7223 */ /* 0x000fe2000000001d */
[----:B------:R-:W2:Y:S01]  /*0560*/  LDCU.U8 UR8, c[0x3][0x28] ;  /* 0x00c00500ff0877ac */ /* 0x000ea20008000000 */
[----:B------:R-:W-:Y:S01]  /*0570*/  I2FP.F32.U32 R12, R12 ;  /* 0x0000000c000c7245 */ /* 0x000fe20000201000 */
[-C--:B------:R-:W-:Y:S01]  /*0580*/  FFMA R5, R10, R20.reuse, R5 ;  /* 0x000000140a057223 */ /* 0x080fe20000000005 */
[----:B------:R-:W-:Y:S01]  /*0590*/  FFMA R3, R16, R20, R3 ;  /* 0x0000001410037223 */ /* 0x000fe20000000003 */
[----:B------:R-:W4:Y:S01]  /*05a0*/  LDS.U8 R10, [R4+-0x71] ;  /* 0xffff8f00040a7984 */ /* 0x000f220000000000 */
[----:B------:R-:W0:Y:S01]  /*05b0*/  LDCU.U8 UR6, c[0x3][0x2d] ;  /* 0x00c005a0ff0677ac */ /* 0x000e220008000000 */
[----:B---3--:R-:W-:Y:S01]  /*05c0*/  FFMA R28, R18, R12, R29 ;  /* 0x0000000c121c7223 */ /* 0x008fe2000000001d */
[----:B------:R-:W-:Y:S01]  /*05d0*/  FFMA R27, R16, R0, R27 ;  /* 0x00000000101b7223 */ /* 0x000fe2000000001b */
[----:B------:R-:W3:Y:S01]  /*05e0*/  LDS.U8 R20, [R4+-0x70] ;  /* 0xffff900004147984 */ /* 0x000ee20000000000 */
[----:B------:R-:W-:Y:S01]  /*05f0*/  I2FP.F32.U32 R11, R11 ;  /* 0x0000000b000b7245 */ /* 0x000fe20000201000 */
[----:B------:R-:W0:Y:S01]  /*0600*/  I2F.S8 R17, UR9 ;  /* 0x0000000900117d06 */ /* 0x000e220008001400 */
[----:B-----5:R-:W-:Y:S01]  /*0610*/  FFMA R26, R14, R12, R25 ;  /* 0x0000000c0e1a7223 */ /* 0x020fe20000000019 */
[----:B------:R-:W-:Y:S01]  /*0620*/  I2FP.F32.U32 R0, R9 ;  /* 0x0000000900007245 */ /* 0x000fe20000201000 */
[----:B------:R-:W5:Y:S01]  /*0630*/  LDS.U8 R12, [R4+-0x42] ;  /* 0xffffbe00040c7984 */ /* 0x000f620000000000 */
[C---:B------:R-:W-:Y:S01]  /*0640*/  FFMA R24, R18.reuse, R11, R27 ;  /* 0x0000000b12187223 */ /* 0x040fe2000000001b */
[----:B------:R-:W4:Y:S01]  /*0650*/  LDCU.U8 UR9, c[0x3][0x1] ;  /* 0x00c00020ff0977ac */ /* 0x000f220008000000 */
[----:B------:R-:W-:Y:S01]  /*0660*/  I2FP.F32.U32 R19, R19 ;  /* 0x0000001300137245 */ /* 0x000fe20000201000 */
[----:B------:R-:W5:Y:S01]  /*0670*/  LDS.U8 R9, [R4+-0x41] ;  /* 0xffffbf0004097984 */ /* 0x000f620000000000 */
[----:B--2---:R-:W2:Y:S01]  /*0680*/  I2F.S8 R21, UR8 ;  /* 0x0000000800157d06 */ /* 0x004ea20008001400 */
[-C--:B------:R-:W-:Y:S01]  /*0690*/  FFMA R18, R18, R0.reuse, R3 ;  /* 0x0000000012127223 */ /* 0x080fe20000000003 */
[----:B------:R-:W3:Y:S01]  /*06a0*/  LDCU.U8 UR8, c[0x3][0x1a] ;  /* 0x00c00340ff0877ac */ /* 0x000ee20008000000 */
[----:B------:R-:W5:Y:S01]  /*06b0*/  LDS.U8 R3, [R4+-0x40] ;  /* 0xffffc00004037984 */ /* 0x000f620000000000 */
[----:B-1----:R-:W-:Y:S01]  /*06c0*/  I2FP.F32.U32 R13, R13 ;  /* 0x0000000d000d7245 */ /* 0x002fe20000201000 */
[C---:B------:R-:W-:Y:S01]  /*06d0*/  FFMA R22, R14.reuse, R11, R23 ;  /* 0x0000000b0e167223 */ /* 0x040fe20000000017 */
[----:B------:R-:W-:Y:S01]  /*06e0*/  FFMA R14, R14, R0, R5 ;  /* 0x000000000e0e7223 */ /* 0x000fe20000000005 */
[----:B0-----:R-:W-:Y:S01]  /*06f0*/  FFMA R25, R17, R19, R28 ;  /* 0x0000001311197223 */ /* 0x001fe2000000001c */
[----:B------:R-:W0:Y:S01]  /*0700*/  I2F.S8 R2, UR10 ;  /* 0x0000000a00027d06 */ /* 0x000e220008001400 */
[----:B------:R-:W1:Y:S01]  /*0710*/  LDS.U8 R5, [R4+-0x3e] ;  /* 0xffffc20004057984 */ /* 0x000e620000000000 */
[----:B------:R-:W-:Y:S01]  /*0720*/  I2FP.F32.U32 R27, R15 ;  /* 0x0000000f001b7245 */ /* 0x000fe20000201000 */
[----:B------:R-:W5:Y:S02]  /*0730*/  LDCU.U8 UR10, c[0x3][0x6] ;  /* 0x00c000c0ff0a77ac */ /* 0x000f640008000000 */
[----:B------:R-:W1:Y:S01]  /*0740*/  LDS.U8 R0, [R4+-0x3f] ;  /* 0xffffc10004007984 */ /* 0x000e620000000000 */
[----:B--2---:R-:W-:-:S02]  /*0750*/  FFMA R23, R21, R19, R26 ;  /* 0x0000001315177223 */ /* 0x004fc4000000001a */
[----:B------:R-:W2:Y:S01]  /*0760*/  I2F.S8 R16, UR6 ;  /* 0x0000000600107d06 */ /* 0x000ea20008001400 */
[-C--:B------:R-:W-:Y:S01]  /*0770*/  FFMA R19, R17, R13.reuse, R24 ;  /* 0x0000000d11137223 */ /* 0x080fe20000000018 */
[C---:B------:R-:W-:Y:S01]  /*0780*/  FFMA R13, R21.reuse, R13, R22 ;  /* 0x0000000d150d7223 */ /* 0x040fe20000000016 */
[----:B----4-:R-:W-:Y:S01]  /*0790*/  I2FP.F32.U32 R22, R8 ;  /* 0x0000000800167245 */ /* 0x010fe20000201000 */
[----:B------:R-:W4:Y:S01]  /*07a0*/  LDCU.U8 UR6, c[0x3][0x1f] ;  /* 0x00c003e0ff0677ac */ /* 0x000f220008000000 */
[----:B------:R-:W1:Y:S01]  /*07b0*/  LDS.U8 R8, [R4+-0x3d] ;  /* 0xffffc30004087984 */ /* 0x000e620000000000 */
[-C--:B------:R-:W-:Y:S01]  /*07c0*/  FFMA R21, R21, R27.reuse, R14 ;  /* 0x0000001b15157223 */ /* 0x080fe2000000000e */
[----:B------:R-:W-:Y:S01]  /*07d0*/  FFMA R17, R17, R27, R18 ;  /* 0x0000001b11117223 */ /* 0x000fe20000000012 */
[----:B------:R-:W4:Y:S01]  /*07e0*/  I2F.S8 R11, UR9 ;  /* 0x00000009000b7d06 */ /* 0x000f220008001400 */
[----:B0-----:R-:W-:Y:S01]  /*07f0*/  FFMA R26, R2, R22, R25 ;  /* 0x00000016021a7223 */ /* 0x001fe20000000019 */
[----:B------:R-:W-:Y:S01]  /*0800*/  I2FP.F32.U32 R24, R10 ;  /* 0x0000000a00187245 */ /* 0x000fe20000201000 */
[----:B------:R-:W0:Y:S01]  /*0810*/  LDCU.U8 UR9, c[0x3][0xb] ;  /* 0x00c00160ff0977ac */ /* 0x000e220008000000 */
[----:B------:R-:W0:Y:S01]  /*0820*/  LDS.U8 R10, [R4+-0x3c] ;  /* 0xffffc400040a7984 */ /* 0x000e220000000000 */
[----:B---3--:R-:W-:-:S02]  /*0830*/  I2FP.F32.U32 R28, R20 ;  /* 0x00000014001c7245 */ /* 0x008fc40000201000 */
[-C--:B------:R-:W-:Y:S01]  /*0840*/  FFMA R20, R2, R24.reuse, R19 ;  /* 0x0000001802147223 */ /* 0x080fe20000000013 */
[----:B------:R-:W3:Y:S01]  /*0850*/  I2F.S8 R15, UR8 ;  /* 0x00000008000f7d06 */ /* 0x000ee20008001400 */
[C---:B--2---:R-:W-:Y:S01]  /*0860*/  FFMA R24, R16.reuse, R24, R13 ;  /* 0x0000001810187223 */ /* 0x044fe2000000000d */
[----:B------:R-:W-:Y:S01]  /*0870*/  FFMA R14, R16, R22, R23 ;  /* 0x00000016100e7223 */ /* 0x000fe20000000017 */
[----:B------:R-:W2:Y:S01]  /*0880*/  LDS.U8 R13, [R4+-0x3b] ;  /* 0xffffc500040d7984 */ /* 0x000ea20000000000 */
[----:B-----5:R-:W-:Y:S01]  /*0890*/  I2FP.F32.U32 R25, R12 ;  /* 0x0000000c00197245 */ /* 0x020fe20000201000 */
[----:B------:R-:W5:Y:S01]  /*08a0*/  LDCU.U8 UR8, c[0x3][0x24] ;  /* 0x00c00480ff0877ac */ /* 0x000f620008000000 */
[-C--:B------:R-:W-:Y:S01]  /*08b0*/  FFMA R2, R2, R28.reuse, R17 ;  /* 0x0000001c02027223 */ /* 0x080fe20000000011 */
[----:B------:R-:W2:Y:S01]  /*08c0*/  LDS.U8 R12, [R4+-0x3a] ;  /* 0xffffc600040c7984 */ /* 0x000ea20000000000 */
[----:B------:R-:W-:Y:S01]  /*08d0*/  I2FP.F32.U32 R9, R9 ;  /* 0x0000000900097245 */ /* 0x000fe20000201000 */
[C---:B----4-:R-:W-:Y:S01]  /*08e0*/  FFMA R19, R11.reuse, R25, R26 ;  /* 0x000000190b137223 */ /* 0x050fe2000000001a */
[----:B------:R-:W4:Y:S01]  /*08f0*/  I2F.S8 R18, UR10 ;  /* 0x0000000a00127d06 */ /* 0x000f220008001400 */
[----:B------:R-:W-:Y:S01]  /*0900*/  I2FP.F32.U32 R26, R3 ;  /* 0x00000003001a7245 */ /* 0x000fe20000201000 */
[----:B------:R-:W-:Y:S01]  /*0910*/  FFMA R16, R16, R28, R21 ;  /* 0x0000001c10107223 */ /* 0x000fe20000000015 */
[----:B------:R-:W-:Y:S01]  /*0920*/  FFMA R17, R11, R9, R20 ;  /* 0x000000090b117223 */ /* 0x000fe20000000014 */
[----:B------:R-:W2:Y:S01]  /*0930*/  LDS.U8 R3, [R4+-0x38] ;  /* 0xffffc80004037984 */ /* 0x000ea20000000000 */
[----:B---3--:R-:W-:Y:S01]  /*0940*/  FFMA R25, R15, R25, R14 ;  /* 0x000000190f197223 */ /* 0x008fe2000000000e */
[-C--:B------:R-:W-:Y:S01]  /*0950*/  FFMA R11, R11, R26.reuse, R2 ;  /* 0x0000001a0b0b7223 */ /* 0x080fe20000000002 */
[C---:B------:R-:W-:Y:S01]  /*0960*/  FFMA R9, R15.reuse, R9, R24 ;  /* 0x000000090f097223 */ /* 0x040fe20000000018 */
[----:B------:R-:W3:Y:S01]  /*0970*/  LDS.U8 R14, [R4+-0x39] ;  /* 0xffffc700040e7984 */ /* 0x000ee20000000000 */
[----:B------:R-:W5:Y:S01]  /*0980*/  I2F.S8 R22, UR6 ;  /* 0x0000000600167d06 */ /* 0x000f620008001400 */
[----:B------:R-:W-:Y:S01]  /*0990*/  FFMA R15, R15, R26, R16 ;  /* 0x0000001a0f0f7223 */ /* 0x000fe20000000010 */
[----:B-1----:R-:W-:Y:S01]  /*09a0*/  I2FP.F32.U32 R16, R5 ;  /* 0x0000000500107245 */ /* 0x002fe20000201000 */
[----:B------:R-:W1:Y:S01]  /*09b0*/  LDS.U8 R2, [R4+-0x37] ;  /* 0xffffc90004027984 */ /* 0x000e620000000000 */
[----:B------:R-:W-:Y:S01]  /*09c0*/  I2FP.F32.U32 R24, R0 ;  /* 0x0000000000187245 */ /* 0x000fe20000201000 */
[----:B------:R-:W2:Y:S02]  /*09d0*/  LDCU.U8 UR6, c[0x3][0x29] ;  /* 0x00c00520ff0677ac */ /* 0x000ea40008000000 */
[----:B------:R-:W1:Y:S01]  /*09e0*/  LDS.U8 R5, [R4+-0x36] ;  /* 0xffffca0004057984 */ /* 0x000e620000000000 */
[----:B0-----:R-:W0:Y:S01]  /*09f0*/  I2F.S8 R21, UR9 ;  /* 0x0000000900157d06 */ /* 0x001e220008001400 */
[C---:B----4-:R-:W-:Y:S01]  /*0a00*/  FFMA R20, R18.reuse, R16, R17 ;  /* 0x0000001012147223 */ /* 0x050fe20000000011 */
[----:B------:R-:W-:Y:S01]  /*0a10*/  I2FP.F32.U32 R28, R8 ;  /* 0x00000008001c7245 */ /* 0x000fe20000201000 */
[----:B------:R-:W-:Y:S01]  /*0a20*/  FFMA R26, R18, R24, R19 ;  /* 0x00000018121a7223 */ /* 0x000fe20000000013 */
[----:B------:R-:W4:Y:S01]  /*0a30*/  LDCU.U8 UR10, c[0x3][0x10] ;  /* 0x00c00200ff0a77ac */ /* 0x000f220008000000 */
[----:B-----5:R-:W-:-:S03]  /*0a40*/  FFMA R16, R22, R16, R9 ;  /* 0x0000001016107223 */ /* 0x020fc60000000009 */
[----:B------:R-:W5:Y:S01]  /*0a50*/  I2F.S8 R23, UR8 ;  /* 0x0000000800177d06 */ /* 0x000f620008001400 */
[----:B------:R-:W1:Y:S01]  /*0a60*/  LDS.U8 R9, [R4+-0x35] ;  /* 0xffffcb0004097984 */ /* 0x000e620000000000 */
[----:B------:R-:W-:Y:S01]  /*0a70*/  I2FP.F32.U32 R17, R10 ;  /* 0x0000000a00117245 */ /* 0x000fe20000201000 */
[----:B------:R-:W-:Y:S01]  /*0a80*/  FFMA R24, R22, R24, R25 ;  /* 0x0000001816187223 */ /* 0x000fe20000000019 */
[-C--:B------:R-:W-:Y:S01]  /*0a90*/  FFMA R18, R18, R28.reuse, R11 ;  /* 0x0000001c12127223 */ /* 0x080fe2000000000b */
[----:B------:R-:W1:Y:S01]  /*0aa0*/  LDS.U8 R10, [R4+-0x34] ;  /* 0xffffcc00040a7984 */ /* 0x000e620000000000 */
[----:B------:R-:W-:Y:S01]  /*0ab0*/  FFMA R22, R22, R28, R15 ;  /* 0x0000001c16167223 */ /* 0x000fe2000000000f */
[----:B------:R-:W1:Y:S01]  /*0ac0*/  LDCU.U8 UR9, c[0x3][0x15] ;  /* 0x00c002a0ff0977ac */ /* 0x000e620008000000 */
[----:B--2---:R-:W-:Y:S01]  /*0ad0*/  I2FP.F32.U32 R19, R13 ;  /* 0x0000000d00137245 */ /* 0x004fe20000201000 */
[-C--:B0-----:R-:W-:Y:S01]  /*0ae0*/  FFMA R13, R21, R17.reuse, R26 ;  /* 0x00000011150d7223 */ /* 0x081fe2000000001a */
[----:B------:R-:W0:Y:S01]  /*0af0*/  I2F.S8 R8, UR6 ;  /* 0x0000000600087d06 */ /* 0x000e220008001400 */
[----:B------:R-:W2:Y:S01]  /*0b00*/  LDCU.U8 UR8, c[0x3][0x2e] ;  /* 0x00c005c0ff0877ac */ /* 0x000ea20008000000 */
[----:B------:R-:W-:Y:S01]  /*0b10*/  I2FP.F32.U32 R25, R12 ;  /* 0x0000000c00197245 */ /* 0x000fe20000201000 */
[----:B-----5:R-:W-:Y:S01]  /*0b20*/  FFMA R15, R23, R17, R24 ;  /* 0x00000011170f7223 */ /* 0x020fe20000000018 */
[-C--:B------:R-:W-:Y:S01]  /*0b30*/  FFMA R17, R21, R19.reuse, R20 ;  /* 0x0000001315117223 */ /* 0x080fe20000000014 */
[----:B------:R-:W-:-:S02]  /*0b40*/  FFMA R19, R23, R19, R16 ;  /* 0x0000001317137223 */ /* 0x000fc40000000010 */
[----:B------:R-:W-:Y:S01]  /*0b50*/  FFMA R21, R21, R25, R18 ;  /* 0x0000001915157223 */ /* 0x000fe20000000012 */
[----:B------:R-:W5:Y:S01]  /*0b60*/  LDS.U8 R16, [R4+-0x6] ;  /* 0xfffffa0004107984 */ /* 0x000f620000000000 */
[----:B----4-:R-:W4:Y:S01]  /*0b70*/  I2F.S8 R0, UR10 ;  /* 0x0000000a00007d06 */ /* 0x010f220008001400 */
[----:B------:R-:W2:Y:S01]  /*0b80*/  LDCU.U8 UR10, c[0x3][0x2] ;  /* 0x00c00040ff0a77ac */ /* 0x000ea20008000000 */
[----:B------:R-:W-:Y:S01]  /*0b90*/  I2FP.F32.U32 R28, R3 ;  /* 0x00000003001c7245 */ /* 0x000fe20000201000 */
[----:B------:R-:W5:Y:S01]  /*0ba0*/  LDS.U8 R18, [R4+-0x5] ;  /* 0xfffffb0004127984 */ /* 0x000f620000000000 */
[----:B---3--:R-:W-:Y:S01]  /*0bb0*/  I2FP.F32.U32 R24, R14 ;  /* 0x0000000e00187245 */ /* 0x008fe20000201000 */
[----:B------:R-:W-:Y:S01]  /*0bc0*/  FFMA R23, R23, R25, R22 ;  /* 0x0000001917177223 */ /* 0x000fe20000000016 */
[----:B------:R-:W3:Y:S01]  /*0bd0*/  LDCU.U8 UR6, c[0x3][0x1b] ;  /* 0x00c00360ff0677ac */ /* 0x000ee20008000000 */
[----:B------:R-:W5:Y:S01]  /*0be0*/  LDS.U8 R20, [R4+-0x4] ;  /* 0xfffffc0004147984 */ /* 0x000f620000000000 */
[----:B-1----:R-:W-:Y:S01]  /*0bf0*/  I2FP.F32.U32 R26, R2 ;  /* 0x00000002001a7245 */ /* 0x002fe20000201000 */
[----:B------:R-:W1:Y:S01]  /*0c00*/  I2F.S8 R11, UR9 ;  /* 0x00000009000b7d06 */ /* 0x000e620008001400 */
[C---:B0-----:R-:W-:Y:S01]  /*0c10*/  FFMA R15, R8.reuse, R24, R15 ;  /* 0x00000018080f7223 */ /* 0x041fe2000000000f */
[----:B------:R-:W0:Y:S01]  /*0c20*/  LDS.U8 R14, [R4+-0x3] ;  /* 0xfffffd00040e7984 */ /* 0x000e220000000000 */
[C---:B------:R-:W-:Y:S01]  /*0c30*/  FFMA R19, R8.reuse, R28, R19 ;  /* 0x0000001c08137223 */ /* 0x040fe20000000013 */
[----:B------:R-:W-:Y:S01]  /*0c40*/  FFMA R23, R8, R26, R23 ;  /* 0x0000001a08177223 */ /* 0x000fe20000000017 */
[----:B------:R-:W5:Y:S01]  /*0c50*/  LDCU.U8 UR9, c[0x3][0x7] ;  /* 0x00c000e0ff0977ac */ /* 0x000f620008000000 */
[----:B------:R-:W0:Y:S01]  /*0c60*/  LDS.U8 R8, [R4+-0x2] ;  /* 0xfffffe0004087984 */ /* 0x000e220000000000 */
[C---:B----4-:R-:W-:Y:S01]  /*0c70*/  FFMA R2, R0.reuse, R24, R13 ;  /* 0x0000001800027223 */ /* 0x050fe2000000000d */
[----:B--2---:R-:W2:Y:S01]  /*0c80*/  I2F.S8 R12, UR8 ;  /* 0x00000008000c7d06 */ /* 0x004ea20008001400 */
[C---:B------:R-:W-:Y:S01]  /*0c90*/  FFMA R24, R0.reuse, R28, R17 ;  /* 0x0000001c00187223 */ /* 0x040fe20000000011 */
[----:B------:R-:W4:Y:S01]  /*0ca0*/  LDS.U8 R13, [R4+-0x1] ;  /* 0xffffff00040d7984 */ /* 0x000f220000000000 */
[----:B------:R-:W-:Y:S01]  /*0cb0*/  I2FP.F32.U32 R17, R5 ;  /* 0x0000000500117245 */ /* 0x000fe20000201000 */
[----:B------:R-:W-:Y:S01]  /*0cc0*/  FFMA R0, R0, R26, R21 ;  /* 0x0000001a00007223 */ /* 0x000fe20000000015 */
[----:B------:R-:W-:Y:S01]  /*0cd0*/  I2FP.F32.U32 R21, R9 ;  /* 0x0000000900157245 */ /* 0x000fe20000201000 */
[----:B------:R-:W0:Y:S02]  /*0ce0*/  LDCU.U8 UR8, c[0x3][0x20] ;  /* 0x00c00400ff0877ac */ /* 0x000e240008000000 */
[----:B------:R-:W5:Y:S01]  /*0cf0*/  I2F.S8 R22, UR10 ;  /* 0x0000000a00167d06 */ /* 0x000f620008001400 */
[----:B------:R-:W-:Y:S01]  /*0d00*/  I2FP.F32.U32 R25, R10 ;  /* 0x0000000a00197245 */ /* 0x000fe20000201000 */
[CC--:B-1----:R-:W-:Y:S01]  /*0d10*/  FFMA R9, R11.reuse, R17.reuse, R2 ;  /* 0x000000110b097223 */ /* 0x0c2fe20000000002 */
[----:B------:R-:W1:Y:S01]  /*0d20*/  LDCU.U8 UR10, c[0x3][0xc] ;  /* 0x00c00180ff0a77ac */ /* 0x000e620008000000 */
[C---:B--2---:R-:W-:Y:S01]  /*0d30*/  FFMA R2, R12.reuse, R17, R15 ;  /* 0x000000110c027223 */ /* 0x044fe2000000000f */
[CC--:B------:R-:W-:Y:S01]  /*0d40*/  FFMA R15, R11.reuse, R21.reuse, R24 ;  /* 0x000000150b0f7223 */ /* 0x0c0fe20000000018 */
[C---:B------:R-:W-:Y:S01]  /*0d50*/  FFMA R24, R12.reuse, R21, R19 ;  /* 0x000000150c187223 */ /* 0x040fe20000000013 */
[-C--:B------:R-:W-:Y:S01]  /*0d60*/  FFMA R19, R11, R25.reuse, R0 ;  /* 0x000000190b137223 */ /* 0x080fe20000000000 */
[----:B------:R-:W2:Y:S01]  /*0d70*/  LDS.U8 R17, [R4] ;  /* 0x0000000004117984 */ /* 0x000ea20000000000 */
[----:B------:R-:W-:Y:S01]  /*0d80*/  FFMA R26, R12, R25, R23 ;  /* 0x000000190c1a7223 */ /* 0x000fe20000000017 */
[----:B---3--:R-:W3:Y:S01]  /*0d90*/  I2F.S8 R3, UR6 ;  /* 0x0000000600037d06 */ /* 0x008ee20008001400 */
[----:B-----5:R-:W-:Y:S01]  /*0da0*/  I2FP.F32.U32 R23, R16 ;  /* 0x0000001000177245 */ /* 0x020fe20000201000 */
[----:B------:R-:W5:Y:S01]  /*0db0*/  LDS.U8 R0, [R4+0x1] ;  /* 0x0000010004007984 */ /* 0x000f620000000000 */
[----:B------:R-:W4:Y:S01]  /*0dc0*/  LDCU.U8 UR6, c[0x3][0x25] ;  /* 0x00c004a0ff0677ac */ /* 0x000f220008000000 */
[----:B------:R-:W-:-:S02]  /*0dd0*/  I2FP.F32.U32 R21, R18 ;  /* 0x0000001200157245 */ /* 0x000fc40000201000 */
[----:B------:R-:W5:Y:S01]  /*0de0*/  LDS.U8 R11, [R4+0x2] ;  /* 0x00000200040b7984 */ /* 0x000f620000000000 */
[C---:B------:R-:W-:Y:S01]  /*0df0*/  FFMA R28, R22.reuse, R23, R9 ;  /* 0x00000017161c7223 */ /* 0x040fe20000000009 */
[----:B------:R-:W4:Y:S01]  /*0e00*/  I2F.S8 R5, UR9 ;  /* 0x0000000900057d06 */ /* 0x000f220008001400 */
[----:B------:R-:W-:Y:S01]  /*0e10*/  I2FP.F32.U32 R20, R20 ;  /* 0x0000001400147245 */ /* 0x000fe20000201000 */
[C---:B------:R-:W-:Y:S01]  /*0e20*/  FFMA R18, R22.reuse, R21, R15 ;  /* 0x0000001516127223 */ /* 0x040fe2000000000f */
[----:B------:R-:W5:Y:S01]  /*0e30*/  LDS.U8 R9, [R4+0x4] ;  /* 0x0000040004097984 */ /* 0x000f620000000000 */
[----:B------:R-:W2:Y:S02]  /*0e40*/  LDCU.U8 UR9, c[0x3][0x11] ;  /* 0x00c00220ff0977ac */ /* 0x000ea40008000000 */
[----:B------:R-:W-:Y:S01]  /*0e50*/  FFMA R22, R22, R20, R19 ;  /* 0x0000001416167223 */ /* 0x000fe20000000013 */
[----:B0-----:R-:W-:Y:S01]  /*0e60*/  I2FP.F32.U32 R19, R14 ;  /* 0x0000000e00137245 */ /* 0x001fe20000201000 */
[----:B------:R-:W0:Y:S01]  /*0e70*/  I2F.S8 R10, UR8 ;  /* 0x00000008000a7d06 */ /* 0x000e220008001400 */
[----:B------:R-:W5:Y:S01]  /*0e80*/  LDS.U8 R14, [R4+0x5] ;  /* 0x00000500040e7984 */ /* 0x000f620000000000 */
[C---:B---3--:R-:W-:Y:S01]  /*0e90*/  FFMA R23, R3.reuse, R23, R2 ;  /* 0x0000001703177223 */ /* 0x048fe20000000002 */
[C---:B------:R-:W-:Y:S01]  /*0ea0*/  FFMA R21, R3.reuse, R21, R24 ;  /* 0x0000001503157223 */ /* 0x040fe20000000018 */
[----:B------:R-:W-:Y:S01]  /*0eb0*/  FFMA R27, R3, R20, R26 ;  /* 0x00000014031b7223 */ /* 0x000fe2000000001a */
[----:B------:R-:W3:Y:S01]  /*0ec0*/  LDCU.U8 UR8, c[0x3][0x2a] ;  /* 0x00c00540ff0877ac */ /* 0x000ee20008000000 */
[----:B------:R-:W3:Y:S01]  /*0ed0*/  LDS.U8 R3, [R4+0x6] ;  /* 0x0000060004037984 */ /* 0x000ee20000000000 */
[----:B------:R-:W-:Y:S01]  /*0ee0*/  I2FP.F32.U32 R8, R8 ;  /* 0x0000000800087245 */ /* 0x000fe20000201000 */
[----:B-1----:R-:W1:Y:S01]  /*0ef0*/  I2F.S8 R12, UR10 ;  /* 0x0000000a000c7d06 */ /* 0x002e620008001400 */
[----:B----4-:R-:W-:Y:S01]  /*0f00*/  I2FP.F32.U32 R20, R13 ;  /* 0x0000000d00147245 */ /* 0x010fe20000201000 */
[----:B------:R-:W4:Y:S01]  /*0f10*/  LDS.U8 R16, [R4+0x3] ;  /* 0x0000030004107984 */ /* 0x000f220000000000 */
[CC--:B------:R-:W-:Y:S01]  /*0f20*/  FFMA R25, R5.reuse, R19.reuse, R28 ;  /* 0x0000001305197223 */ /* 0x0c0fe2000000001c */
[CC--:B------:R-:W-:Y:S01]  /*0f30*/  FFMA R13, R5.reuse, R8.reuse, R18 ;  /* 0x00000008050d7223 */ /* 0x0c0fe20000000012 */
[----:B------:R-:W4:Y:S01]  /*0f40*/  LDCU.U8 UR10, c[0x3][0x16] ;  /* 0x00c002c0ff0a77ac */ /* 0x000f220008000000 */
[----:B------:R-:W-:Y:S01]  /*0f50*/  LDS.U8 R18, [R4+0x8] ;  /* 0x0000080004127984 */ /* 0x000fe20000000000 */
[C---:B0-----:R-:W-:Y:S01]  /*0f60*/  FFMA R21, R10.reuse, R8, R21 ;  /* 0x000000080a157223 */ /* 0x041fe20000000015 */
[----:B------:R-:W0:Y:S01]  /*0f70*/  I2F.S8 R2, UR6 ;  /* 0x0000000600027d06 */ /* 0x000e220008001400 */
[C---:B------:R-:W-:Y:S01]  /*0f80*/  FFMA R23, R10.reuse, R19, R23 ;  /* 0x000000130a177223 */ /* 0x040fe20000000017 */
[----:B------:R-:W4:Y:S01]  /*0f90*/  LDS.U8 R8, [R4+0x7] ;  /* 0x0000070004087984 */ /* 0x000f220000000000 */
[-C--:B------:R-:W-:Y:S01]  /*0fa0*/  FFMA R29, R5, R20.reuse, R22 ;  /* 0x00000014051d7223 */ /* 0x080fe20000000016 */
[----:B------:R-:W-:Y:S01]  /*0fb0*/  FFMA R27, R10, R20, R27 ;  /* 0x000000140a1b7223 */ /* 0x000fe2000000001b */
[----:B------:R-:W0:Y:S01]  /*0fc0*/  LDCU.U8 UR6, c[0x3][0x2f] ;  /* 0x00c005e0ff0677ac */ /* 0x000e220008000000 */
[----:B--2---:R-:W-:Y:S01]  /*0fd0*/  I2FP.F32.U32 R28, R17 ;  /* 0x00000011001c7245 */ /* 0x004fe20000201000 */
[----:B------:R-:W2:Y:S01]  /*0fe0*/  LDS.U8 R10, [R4+0x36] ;  /* 0x00003600040a7984 */ /* 0x000ea20000000000 */
[----:B------:R-:W0:Y:S01]  /*0ff0*/  I2F.S8 R15, UR9 ;  /* 0x00000009000f7d06 */ /* 0x000e220008001400 */
[----:B------:R-:W4:Y:S01]  /*1000*/  LDCU.U8 UR9, c[0x3][0x3] ;  /* 0x00c00060ff0977ac */ /* 0x000f220008000000 */
[----:B-----5:R-:W-:Y:S01]  /*1010*/  I2FP.F32.U32 R20, R0 ;  /* 0x0000000000147245 */ /* 0x020fe20000201000 */
[----:B-1----:R-:W-:Y:S01]  /*1020*/  FFMA R26, R12, R28, R25 ;  /* 0x0000001c0c1a7223 */ /* 0x002fe20000000019 */
[----:B------:R-:W-:-:S03]  /*1030*/  I2FP.F32.U32 R17, R11 ;  /* 0x0000000b00117245 */ /* 0x000fc60000201000 */
[----:B------:R-:W-:Y:S01]  /*1040*/  FFMA R24, R12, R20, R13 ;  /* 0x000000140c187223 */ /* 0x000fe2000000000d */
[----:B---3--:R-:W1:Y:S01]  /*1050*/  I2F.S8 R19, UR8 ;  /* 0x0000000800137d06 */ /* 0x008e620008001400 */
[C---:B0-----:R-:W-:Y:S01]  /*1060*/  FFMA R28, R2.reuse, R28, R23 ;  /* 0x0000001c021c7223 */ /* 0x041fe20000000017 */
[C---:B------:R-:W-:Y:S01]  /*1070*/  FFMA R20, R2.reuse, R20, R21 ;  /* 0x0000001402147223 */ /* 0x040fe20000000015 */
[----:B------:R-:W0:Y:S01]  /*1080*/  LDS.U8 R11, [R4+0x37] ;  /* 0x00003700040b7984 */ /* 0x000e220000000000 */
[----:B------:R-:W-:Y:S01]  /*1090*/  FFMA R23, R2, R17, R27 ;  /* 0x0000001102177223 */ /* 0x000fe2000000001b */
[----:B------:R-:W-:Y:S01]  /*10a0*/  I2FP.F32.U32 R21, R9 ;  /* 0x0000000900157245 */ /* 0x000fe20000201000 */
[----:B------:R-:W-:Y:S01]  /*10b0*/  FFMA R22, R12, R17, R29 ;  /* 0x000000110c167223 */ /* 0x000fe2000000001d */
[----:B------:R-:W3:Y:S01]  /*10c0*/  LDS.U8 R2, [R4+0x38] ;  /* 0x0000380004027984 */ /* 0x000ee20000000000 */
[----:B------:R-:W5:Y:S01]  /*10d0*/  LDCU.U8 UR8, c[0x3][0x1c] ;  /* 0x00c00380ff0877ac */ /* 0x000f620008000000 */
[----:B------:R-:W-:Y:S01]  /*10e0*/  I2FP.F32.U32 R14, R14 ;  /* 0x0000000e000e7245 */ /* 0x000fe20000201000 */
[-C--:B------:R-:W-:Y:S01]  /*10f0*/  FFMA R24, R15, R21.reuse, R24 ;  /* 0x000000150f187223 */ /* 0x080fe20000000018 */
[----:B------:R-:W3:Y:S01]  /*1100*/  LDS.U8 R9, [R4+0x39] ;  /* 0x0000390004097984 */ /* 0x000ee20000000000 */
[----:B------:R-:W5:Y:S01]  /*1110*/  I2F.S8 R0, UR6 ;  /* 0x0000000600007d06 */ /* 0x000f620008001400 */
[----:B------:R-:W3:Y:S01]  /*1120*/  LDCU.U8 UR6, c[0x3][0x21] ;  /* 0x00c00420ff0677ac */ /* 0x000ee20008000000 */
[----:B-1----:R-:W-:Y:S01]  /*1130*/  FFMA R21, R19, R21, R20 ;  /* 0x0000001513157223 */ /* 0x002fe20000000014 */
[-C--:B------:R-:W-:Y:S01]  /*1140*/  FFMA R20, R15, R14.reuse, R22 ;  /* 0x0000000e0f147223 */ /* 0x080fe20000000016 */
[----:B------:R-:W-:Y:S01]  /*1150*/  FFMA R23, R19, R14, R23 ;  /* 0x0000000e13177223 */ /* 0x000fe20000000017 */
[----:B------:R-:W-:Y:S01]  /*1160*/  I2FP.F32.U32 R22, R3 ;  /* 0x0000000300167245 */ /* 0x000fe20000201000 */
[----:B------:R-:W1:Y:S02]  /*1170*/  LDS.U8 R14, [R4+0x3a] ;  /* 0x00003a00040e7984 */ /* 0x000e640000000000 */
[----:B----4-:R-:W4:Y:S01]  /*1180*/  I2F.S8 R5, UR10 ;  /* 0x0000000a00057d06 */ /* 0x010f220008001400 */
[----:B------:R-:W-:Y:S01]  /*1190*/  I2FP.F32.U32 R13, R16 ;  /* 0x00000010000d7245 */ /* 0x000fe20000201000 */
[----:B------:R-:W0:Y:S01]  /*11a0*/  LDCU.U8 UR10, c[0x3][0x8] ;  /* 0x00c00100ff0a77ac */ /* 0x000e220008000000 */
[----:B------:R-:W1:Y:S03]  /*11b0*/  LDS.U8 R3, [R4+0x3b] ;  /* 0x00003b0004037984 */ /* 0x000e660000000000 */
[-C--:B------:R-:W-:Y:S01]  /*11c0*/  FFMA R16, R15, R13.reuse, R26 ;  /* 0x0000000d0f107223 */ /* 0x080fe2000000001a */
[----:B------:R-:W-:Y:S01]  /*11d0*/  I2FP.F32.U32 R27, R8 ;  /* 0x00000008001b7245 */ /* 0x000fe20000201000 */
[----:B------:R-:W-:Y:S01]  /*11e0*/  FFMA R17, R19, R13, R28 ;  /* 0x0000000d13117223 */ /* 0x000fe2000000001c */
[----:B------:R-:W1:Y:S01]  /*11f0*/  LDS.U8 R8, [R4+0x3c] ;  /* 0x00003c0004087984 */ /* 0x000e620000000000 */
[----:B------:R-:W-:Y:S01]  /*1200*/  I2FP.F32.U32 R26, R18 ;  /* 0x00000012001a7245 */ /* 0x000fe20000201000 */
[----:B------:R-:W3:Y:S01]  /*1210*/  I2F.S8 R12, UR9 ;  /* 0x00000009000c7d06 */ /* 0x000ee20008001400 */
[CC--:B-----5:R-:W-:Y:S01]  /*1220*/  FFMA R18, R0.reuse, R27.reuse, R21 ;  /* 0x0000001b00127223 */ /* 0x0e0fe20000000015 */
[----:B------:R-:W5:Y:S01]  /*1230*/  LDCU.U8 UR9, c[0x3][0xd] ;  /* 0x00c001a0ff0977ac */ /* 0x000f620008000000 */
[C---:B----4-:R-:W-:Y:S01]  /*1240*/  FFMA R25, R5.reuse, R22, R16 ;  /* 0x0000001605197223 */ /* 0x050fe20000000010 */
[C---:B------:R-:W-:Y:S01]  /*1250*/  FFMA R19, R5.reuse, R27, R24 ;  /* 0x0000001b05137223 */ /* 0x040fe20000000018 */
[----:B------:R-:W-:Y:S01]  /*1260*/  FFMA R21, R5, R26, R20 ;  /* 0x0000001a05157223 */ /* 0x000fe20000000014 */
[----:B------:R-:W4:Y:S02]  /*1270*/  LDS.U8 R16, [R4+0x3d] ;  /* 0x00003d0004107984 */ /* 0x000f240000000000 */
[----:B------:R-:W5:Y:S01]  /*1280*/  I2F.S8 R13, UR8 ;  /* 0x00000008000d7d06 */ /* 0x000f620008001400 */
[----:B------:R-:W1:Y:S01]  /*1290*/  LDCU.U8 UR8, c[0x3][0x26] ;  /* 0x00c004c0ff0877ac */ /* 0x000e620008000000 */
[C---:B------:R-:W-:Y:S01]  /*12a0*/  FFMA R22, R0.reuse, R22, R17 ;  /* 0x0000001600167223 */ /* 0x040fe20000000011 */
[----:B------:R-:W4:Y:S01]  /*12b0*/  LDS.U8 R5, [R4+0x3e] ;  /* 0x00003e0004057984 */ /* 0x000f220000000000 */
[----:B--2---:R-:W-:Y:S01]  /*12c0*/  I2FP.F32.U32 R24, R10 ;  /* 0x0000000a00187245 */ /* 0x004fe20000201000 */
[----:B------:R-:W-:Y:S01]  /*12d0*/  FFMA R20, R0, R26, R23 ;  /* 0x0000001a00147223 */ /* 0x000fe20000000017 */
[----:B0-----:R-:W-:-:S02]  /*12e0*/  I2FP.F32.U32 R26, R11 ;  /* 0x0000000b001a7245 */ /* 0x001fc40000201000 */
[----:B------:R-:W0:Y:S01]  /*12f0*/  I2F.S8 R15, UR10 ;  /* 0x0000000a000f7d06 */ /* 0x000e220008001400 */
[----:B---3--:R-:W-:Y:S01]  /*1300*/  I2FP.F32.U32 R23, R2 ;  /* 0x0000000200177245 */ /* 0x008fe20000201000 */
[CC--:B------:R-:W-:Y:S01]  /*1310*/  FFMA R10, R12.reuse, R24.reuse, R25 ;  /* 0x000000180c0a7223 */ /* 0x0c0fe20000000019 */
[----:B------:R-:W2:Y:S01]  /*1320*/  LDS.U8 R11, [R4+0x3f] ;  /* 0x00003f00040b7984 */ /* 0x000ea20000000000 */
[----:B------:R-:W3:Y:S02]  /*1330*/  LDCU.U8 UR10, c[0x3][0x12] ;  /* 0x00c00240ff0a77ac */ /* 0x000ee40008000000 */
[C---:B------:R-:W-:Y:S01]  /*1340*/  FFMA R28, R12.reuse, R23, R21 ;  /* 0x000000170c1c7223 */ /* 0x040fe20000000015 */
[C---:B-----5:R-:W-:Y:S01]  /*1350*/  FFMA R22, R13.reuse, R24, R22 ;  /* 0x000000180d167223 */ /* 0x060fe20000000016 */
[----:B------:R-:W5:Y:S01]  /*1360*/  I2F.S8 R17, UR6 ;  /* 0x0000000600117d06 */ /* 0x000f620008001400 */
[-C--:B------:R-:W-:Y:S01]  /*1370*/  FFMA R24, R12, R26.reuse, R19 ;  /* 0x0000001a0c187223 */ /* 0x080fe20000000013 */
[C---:B------:R-:W-:Y:S01]  /*1380*/  FFMA R26, R13.reuse, R26, R18 ;  /* 0x0000001a0d1a7223 */ /* 0x040fe20000000012 */
[----:B------:R-:W-:Y:S01]  /*1390*/  I2FP.F32.U32 R21, R9 ;  /* 0x0000000900157245 */ /* 0x000fe20000201000 */
[----:B------:R-:W2:Y:S01]  /*13a0*/  LDS.U8 R18, [R4+0x40] ;  /* 0x0000400004127984 */ /* 0x000ea20000000000 */
[----:B-1----:R-:W-:Y:S01]  /*13b0*/  I2FP.F32.U32 R14, R14 ;  /* 0x0000000e000e7245 */ /* 0x002fe20000201000 */
[----:B------:R-:W-:Y:S01]  /*13c0*/  FFMA R20, R13, R23, R20 ;  /* 0x000000170d147223 */ /* 0x000fe20000000014 */
[----:B------:R-:W1:Y:S01]  /*13d0*/  LDCU.U8 UR6, c[0x3][0x2b] ;  /* 0x00c00560ff0677ac */ /* 0x000e620008000000 */
[----:B------:R-:W1:Y:S01]  /*13e0*/  LDS.U8 R9, [R4+0x41] ;  /* 0x0000410004097984 */ /* 0x000e620000000000 */
[C---:B0-----:R-:W-:Y:S01]  /*13f0*/  FFMA R19, R15.reuse, R21, R10 ;  /* 0x000000150f137223 */ /* 0x041fe2000000000a */
[----:B------:R-:W-:Y:S01]  /*1400*/  I2FP.F32.U32 R29, R3 ;  /* 0x00000003001d7245 */ /* 0x000fe20000201000 */
[----:B------:R-:W-:Y:S01]  /*1410*/  FFMA R23, R15, R14, R24 ;  /* 0x0000000e0f177223 */ /* 0x000fe20000000018 */
[----:B------:R-:W0:Y:S01]  /*1420*/  LDS.U8 R10, [R4+0x42] ;  /* 0x00004200040a7984 */ /* 0x000e220000000000 */
[----:B------:R-:W3:Y:S01]  /*1430*/  I2F.S8 R2, UR8 ;  /* 0x0000000800027d06 */ /* 0x000ee20008001400 */
[----:B------:R-:W-:Y:S01]  /*1440*/  I2FP.F32.U32 R8, R8 ;  /* 0x0000000800087245 */ /* 0x000fe20000201000 */
[C---:B-----5:R-:W-:Y:S01]  /*1450*/  FFMA R27, R17.reuse, R14, R26 ;  /* 0x0000000e111b7223 */ /* 0x060fe2000000001a */
[----:B------:R-:W5:Y:S01]  /*1460*/  LDS.U8 R3, [R4+0x43] ;  /* 0x0000430004037984 */ /* 0x000f620000000000 */
[C---:B------:R-:W-:Y:S01]  /*1470*/  FFMA R21, R17.reuse, R21, R22 ;  /* 0x0000001511157223 */ /* 0x040fe20000000016 */
[----:B------:R-:W0:Y:S01]  /*1480*/  LDCU.U8 UR8, c[0x3][0x30] ;  /* 0x00c00600ff0877ac */ /* 0x000e220008000000 */
[-C--:B------:R-:W-:Y:S01]  /*1490*/  FFMA R17, R17, R29.reuse, R20 ;  /* 0x0000001d11117223 */ /* 0x080fe20000000014 */
[----:B------:R-:W5:Y:S01]  /*14a0*/  LDS.U8 R14, [R4+0x44] ;  /* 0x00004400040e7984 */ /* 0x000f620000000000 */
[----:B------:R-:W2:Y:S01]  /*14b0*/  I2F.S8 R0, UR9 ;  /* 0x0000000900007d06 */ /* 0x000ea20008001400 */
[----:B------:R-:W1:Y:S01]  /*14c0*/  LDCU.U8 UR9, c[0x3][0x17] ;  /* 0x00c002e0ff0977ac */ /* 0x000e620008000000 */
[----:B----4-:R-:W-:Y:S01]  /*14d0*/  I2FP.F32.U32 R16, R16 ;  /* 0x0000001000107245 */ /* 0x010fe20000201000 */
[----:B------:R-:W-:Y:S01]  /*14e0*/  FFMA R25, R15, R29, R28 ;  /* 0x0000001d0f197223 */ /* 0x000fe2000000001c */
[----:B---3--:R-:W-:Y:S01]  /*14f0*/  FFMA R20, R2, R8, R21 ;  /* 0x0000000802147223 */ /* 0x008fe20000000015 */
[----:B------:R-:W-:-:S03]  /*1500*/  I2FP.F32.U32 R21, R5 ;  /* 0x0000000500157245 */ /* 0x000fc60000201000 */
[----:B------:R-:W3:Y:S01]  /*1510*/  I2F.S8 R12, UR10 ;  /* 0x0000000a000c7d06 */ /* 0x000ee20008001400 */
[----:B------:R-:W4:Y:S01]  /*1520*/  LDS.U8 R5, [R4+0x72] ;  /* 0x0000720004057984 */ /* 0x000f220000000000 */
[----:B------:R-:W5:Y:S01]  /*1530*/  LDCU.U8 UR10, c[0x3][0x4] ;  /* 0x00c00080ff0a77ac */ /* 0x000f620008000000 */
[C---:B------:R-:W-:Y:S01]  /*1540*/  FFMA R22, R2.reuse, R16, R27 ;  /* 0x0000001002167223 */ /* 0x040fe2000000001b */
[----:B------:R-:W-:Y:S01]  /*1550*/  FFMA R26, R2, R21, R17 ;  /* 0x00000015021a7223 */ /* 0x000fe20000000011 */
[----:B--2---:R-:W-:Y:S01]  /*1560*/  I2FP.F32.U32 R27, R11 ;  /* 0x0000000b001b7245 */ /* 0x004fe20000201000 */
[C---:B------:R-:W-:Y:S01]  /*1570*/  FFMA R19, R0.reuse, R8, R19 ;  /* 0x0000000800137223 */ /* 0x040fe20000000013 */
[C---:B------:R-:W-:Y:S01]  /*1580*/  FFMA R23, R0.reuse, R16, R23 ;  /* 0x0000001000177223 */ /* 0x040fe20000000017 */
[----:B------:R-:W-:Y:S01]  /*1590*/  FFMA R25, R0, R21, R25 ;  /* 0x0000001500197223 */ /* 0x000fe20000000019 */
[----:B-1----:R-:W1:Y:S01]  /*15a0*/  I2F.S8 R13, UR6 ;  /* 0x00000006000d7d06 */ /* 0x002e620008001400 */
[----:B------:R-:W2:Y:S01]  /*15b0*/  LDS.U8 R0, [R4+0x73] ;  /* 0x0000730004007984 */ /* 0x000ea20000000000 */
[----:B------:R-:W4:Y:S03]  /*15c0*/  LDCU.U8 UR6, c[0x3][0x1d] ;  /* 0x00c003a0ff0677ac */ /* 0x000f260008000000 */
[----:B------:R-:W2:Y:S01]  /*15d0*/  LDS.U8 R8, [R4+0x74] ;  /* 0x0000740004087984 */ /* 0x000ea20000000000 */
[----:B------:R-:W-:Y:S01]  /*15e0*/  I2FP.F32.U32 R21, R18 ;  /* 0x0000001200157245 */ /* 0x000fe20000201000 */
[C---:B---3--:R-:W-:Y:S01]  /*15f0*/  FFMA R24, R12.reuse, R27, R19 ;  /* 0x0000001b0c187223 */ /* 0x048fe20000000013 */
[----:B------:R-:W3:Y:S01]  /*1600*/  I2F.S8 R15, UR9 ;  /* 0x00000009000f7d06 */ /* 0x000ee20008001400 */
[----:B------:R-:W-:Y:S01]  /*1610*/  I2FP.F32.U32 R28, R9 ;  /* 0x00000009001c7245 */ /* 0x000fe20000201000 */
[----:B------:R-:W2:Y:S01]  /*1620*/  LDCU.U8 UR9, c[0x3][0x9] ;  /* 0x00c00120ff0977ac */ /* 0x000ea20008000000 */
[----:B------:R-:W-:Y:S01]  /*1630*/  FFMA R18, R12, R21, R23 ;  /* 0x000000150c127223 */ /* 0x000fe20000000017 */
[----:B0-----:R-:W-:Y:S01]  /*1640*/  I2FP.F32.U32 R23, R10 ;  /* 0x0000000a00177245 */ /* 0x001fe20000201000 */
[----:B-1----:R-:W-:-:S03]  /*1650*/  FFMA R17, R13, R27, R20 ;  /* 0x0000001b0d117223 */ /* 0x002fc60000000014 */
[----:B------:R-:W0:Y:S01]  /*1660*/  I2F.S8 R16, UR8 ;  /* 0x0000000800107d06 */ /* 0x000e220008001400 */
[----:B------:R-:W-:Y:S01]  /*1670*/  FFMA R20, R12, R28, R25 ;  /* 0x0000001c0c147223 */ /* 0x000fe20000000019 */
[----:B-----5:R-:W-:Y:S01]  /*1680*/  I2FP.F32.U32 R12, R3 ;  /* 0x00000003000c7245 */ /* 0x020fe20000201000 */
[C---:B------:R-:W-:Y:S01]  /*1690*/  FFMA R19, R13.reuse, R21, R22 ;  /* 0x000000150d137223 */ /* 0x040fe20000000016 */
[----:B------:R-:W1:Y:S01]  /*16a0*/  LDS.U8 R10, [R4+0x75] ;  /* 0x00007500040a7984 */ /* 0x000e620000000000 */
[----:B------:R-:W-:Y:S01]  /*16b0*/  I2FP.F32.U32 R25, R14 ;  /* 0x0000000e00197245 */ /* 0x000fe20000201000 */
[----:B------:R-:W-:Y:S01]  /*16c0*/  FFMA R21, R13, R28, R26 ;  /* 0x0000001c0d157223 */ /* 0x000fe2000000001a */
[C---:B---3--:R-:W-:Y:S01]  /*16d0*/  FFMA R24, R15.reuse, R23, R24 ;  /* 0x000000170f187223 */ /* 0x048fe20000000018 */
[----:B------:R-:W3:Y:S01]  /*16e0*/  LDS.U8 R3, [R4+0x76] ;  /* 0x0000760004037984 */ /* 0x000ee20000000000 */
[CC--:B------:R-:W-:Y:S01]  /*16f0*/  FFMA R22, R15.reuse, R12.reuse, R18 ;  /* 0x0000000c0f167223 */ /* 0x0c0fe20000000012 */
[----:B------:R-:W-:Y:S01]  /*1700*/  FFMA R14, R15, R25, R20 ;  /* 0x000000190f0e7223 */ /* 0x000fe20000000014 */
[----:B------:R-:W5:Y:S01]  /*1710*/  I2F.S8 R11, UR10 ;  /* 0x0000000a000b7d06 */ /* 0x000f620008001400 */
[----:B------:R-:W5:Y:S01]  /*1720*/  LDCU.U8 UR8, c[0x3][0x22] ;  /* 0x00c00440ff0877ac */ /* 0x000f620008000000 */
[----:B------:R-:W3:Y:S01]  /*1730*/  LDS.U8 R18, [R4+0x7b] ;  /* 0x00007b0004127984 */ /* 0x000ee20000000000 */
[C---:B0-----:R-:W-:Y:S01]  /*1740*/  FFMA R23, R16.reuse, R23, R17 ;  /* 0x0000001710177223 */ /* 0x041fe20000000011 */
[C---:B------:R-:W-:Y:S01]  /*1750*/  FFMA R17, R16.reuse, R12, R19 ;  /* 0x0000000c10117223 */ /* 0x040fe20000000013 */
[----:B------:R-:W-:Y:S01]  /*1760*/  FFMA R15, R16, R25, R21 ;  /* 0x00000019100f7223 */ /* 0x000fe20000000015 */
[----:B------:R-:W0:Y:S01]  /*1770*/  LDCU.U8 UR10, c[0x3][0xe] ;  /* 0x00c001c0ff0a77ac */ /* 0x000e220008000000 */
[----:B------:R-:W3:Y:S01]  /*1780*/  LDS.U8 R16, [R4+0x78] ;  /* 0x0000780004107984 */ /* 0x000ee20000000000 */
[----:B----4-:R-:W4:Y:S01]  /*1790*/  I2F.S8 R2, UR6 ;  /* 0x0000000600027d06 */ /* 0x010f220008001400 */
[----:B------:R-:W-:Y:S01]  /*17a0*/  I2FP.F32.U32 R21, R5 ;  /* 0x0000000500157245 */ /* 0x000fe20000201000 */
[----:B------:R-:W3:Y:S01]  /*17b0*/  LDCU.U8 UR6, c[0x3][0x27] ;  /* 0x00c004e0ff0677ac */ /* 0x000ee20008000000 */
[----:B------:R-:W3:Y:S01]  /*17c0*/  LDS.U8 R13, [R4+0x77] ;  /* 0x00007700040d7984 */ /* 0x000ee20000000000 */
[----:B--2---:R-:W-:-:S03]  /*17d0*/  I2FP.F32.U32 R26, R0 ;  /* 0x00000000001a7245 */ /* 0x004fc60000201000 */
[----:B------:R-:W2:Y:S01]  /*17e0*/  LDS.U8 R20, [R4+0x7e] ;  /* 0x00007e0004147984 */ /* 0x000ea20000000000 */
[----:B------:R-:W-:Y:S01]  /*17f0*/  I2F.S8 R9, UR9 ;  /* 0x0000000900097d06 */ /* 0x000fe20008001400 */
[----:B------:R-:W3:Y:S01]  /*1800*/  LDCU.U8 UR9, c[0x3][0x13] ;  /* 0x00c00260ff0977ac */ /* 0x000ee20008000000 */
[----:B------:R-:W-:Y:S01]  /*1810*/  I2FP.F32.U32 R25, R8 ;  /* 0x0000000800197245 */ /* 0x000fe20000201000 */
[----:B------:R-:W2:Y:S01]  /*1820*/  LDS.U8 R0, [R4+0x7a] ;  /* 0x00007a0004007984 */ /* 0x000ea20000000000 */
[CC--:B-----5:R-:W-:Y:S01]  /*1830*/  FFMA R8, R11.reuse, R21.reuse, R24 ;  /* 0x000000150b087223 */ /* 0x0e0fe20000000018 */
[CC--:B------:R-:W-:Y:S01]  /*1840*/  FFMA R22, R11.reuse, R26.reuse, R22 ;  /* 0x0000001a0b167223 */ /* 0x0c0fe20000000016 */
[C---:B----4-:R-:W-:Y:S02]  /*1850*/  FFMA R23, R2.reuse, R21, R23 ;  /* 0x0000001502177223 */ /* 0x050fe40000000017 */
[----:B------:R-:W4:Y:S01]  /*1860*/  I2F.S8 R12, UR8 ;  /* 0x00000008000c7d06 */ /* 0x000f220008001400 */
[----:B------:R-:W5:Y:S01]  /*1870*/  LDCU.U8 UR8, c[0x3][0x2c] ;  /* 0x00c00580ff0877ac */ /* 0x000f620008000000 */
[----:B------:R-:W5:Y:S01]  /*1880*/  LDS.U8 R5, [R4+0x79] ;  /* 0x0000790004057984 */ /* 0x000f620000000000 */
[-C--:B------:R-:W-:Y:S01]  /*1890*/  FFMA R14, R11, R25.reuse, R14 ;  /* 0x000000190b0e7223 */ /* 0x080fe2000000000e */
[C---:B------:R-:W-:Y:S01]  /*18a0*/  FFMA R17, R2.reuse, R26, R17 ;  /* 0x0000001a02117223 */ /* 0x040fe20000000011 */
[----:B------:R-:W-:Y:S01]  /*18b0*/  FFMA R25, R2, R25, R15 ;  /* 0x0000001902197223 */ /* 0x000fe2000000000f */
[----:B------:R-:W5:Y:S02]  /*18c0*/  LDS.U8 R11, [R4+0x7d] ;  /* 0x00007d00040b7984 */ /* 0x000f640000000000 */
[----:B0-----:R-:W0:Y:S01]  /*18d0*/  I2F.S8 R19, UR10 ;  /* 0x0000000a00137d06 */ /* 0x001e220008001400 */
[----:B------:R-:W5:Y:S01]  /*18e0*/  LDCU.U8 UR10, c[0x3][0x18] ;  /* 0x00c00300ff0a77ac */ /* 0x000f620008000000 */
[----:B------:R-:W-:Y:S01]  /*18f0*/  LDS.U8 R2, [R4+0x7c] ;  /* 0x00007c0004027984 */ /* 0x000fe20000000000 */
[----:B-1----:R-:W-:-:S02]  /*1900*/  I2FP.F32.U32 R26, R10 ;  /* 0x0000000a001a7245 */ /* 0x002fc40000201000 */
[----:B---3--:R-:W-:Y:S01]  /*1910*/  I2FP.F32.U32 R27, R3 ;  /* 0x00000003001b7245 */ /* 0x008fe20000201000 */
[----:B------:R-:W1:Y:S02]  /*1920*/  LDS.U8 R10, [R4+0x80] ;  /* 0x00008000040a7984 */ /* 0x000e640000000000 */
[----:B------:R-:W3:Y:S01]  /*1930*/  I2F.S8 R21, UR6 ;  /* 0x0000000600157d06 */ /* 0x000ee20008001400 */
[----:B------:R-:W3:Y:S01]  /*1940*/  LDCU.U8 UR6, c[0x3][0x31] ;  /* 0x00c00620ff0677ac */ /* 0x000ee20008000000 */
[----:B------:R-:W1:Y:S01]  /*1950*/  LDS.U8 R24, [R4+0x7f] ;  /* 0x00007f0004187984 */ /* 0x000e620000000000 */
[CC--:B----4-:R-:W-:Y:S01]  /*1960*/  FFMA R28, R12.reuse, R27.reuse, R17 ;  /* 0x0000001b0c1c7223 */ /* 0x0d0fe20000000011 */
[C---:B------:R-:W-:Y:S01]  /*1970*/  FFMA R8, R9.reuse, R26, R8 ;  /* 0x0000001a09087223 */ /* 0x040fe20000000008 */
[----:B------:R-:W-:Y:S01]  /*1980*/  I2FP.F32.U32 R18, R18 ;  /* 0x0000001200127245 */ /* 0x000fe20000201000 */
[----:B------:R-:W-:Y:S01]  /*1990*/  FFMA R26, R12, R26, R23 ;  /* 0x0000001a0c1a7223 */ /* 0x000fe20000000017 */
[----:B------:R-:W-:Y:S01]  /*19a0*/  I2FP.F32.U32 R17, R16 ;  /* 0x0000001000117245 */ /* 0x000fe20000201000 */
[----:B------:R-:W4:Y:S01]  /*19b0*/  I2F.S8 R15, UR9 ;  /* 0x00000009000f7d06 */ /* 0x000f220008001400 */
[----:B------:R-:W-:Y:S01]  /*19c0*/  FFMA R22, R9, R27, R22 ;  /* 0x0000001b09167223 */ /* 0x000fe20000000016 */
[----:B------:R-:W-:-:S02]  /*19d0*/  I2FP.F32.U32 R13, R13 ;  /* 0x0000000d000d7245 */ /* 0x000fc40000201000 */
[----:B0-----:R-:W-:Y:S01]  /*19e0*/  FFMA R8, R19, R17, R8 ;  /* 0x0000001113087223 */ /* 0x001fe20000000008 */
[----:B--2---:R-:W-:-:S03]  /*19f0*/  I2FP.F32.U32 R20, R20 ;  /* 0x0000001400147245 */ /* 0x004fc60000201000 */
[----:B-----5:R-:W0:Y:S01]  /*1a00*/  I2F.S8 R7, UR8 ;  /* 0x0000000800077d06 */ /* 0x020e220008001400 */
[----:B---3--:R-:W-:Y:S01]  /*1a10*/  FFMA R26, R21, R17, R26 ;  /* 0x00000011151a7223 */ /* 0x008fe2000000001a */
[-C--:B------:R-:W-:Y:S01]  /*1a20*/  FFMA R14, R9, R13.reuse, R14 ;  /* 0x0000000d090e7223 */ /* 0x080fe2000000000e */
[----:B------:R-:W-:Y:S01]  /*1a30*/  FFMA R12, R12, R13, R25 ;  /* 0x0000000d0c0c7223 */ /* 0x000fe20000000019 */
[----:B------:R-:W-:Y:S01]  /*1a40*/  I2FP.F32.U32 R9, R0 ;  /* 0x0000000000097245 */ /* 0x000fe20000201000 */
[----:B----4-:R-:W-:-:S03]  /*1a50*/  FFMA R8, R15, R18, R8 ;  /* 0x000000120f087223 */ /* 0x010fc60000000008 */
[----:B------:R-:W2:Y:S01]  /*1a60*/  I2F.S8 R3, UR10 ;  /* 0x0000000a00037d06 */ /* 0x000ea20008001400 */
[----:B------:R-:W-:Y:S01]  /*1a70*/  FFMA R14, R19, R9, R14 ;  /* 0x00000009130e7223 */ /* 0x000fe2000000000e */
[----:B------:R-:W-:Y:S01]  /*1a80*/  I2FP.F32.U32 R5, R5 ;  /* 0x0000000500057245 */ /* 0x000fe20000201000 */
[----:B------:R-:W-:Y:S01]  /*1a90*/  FFMA R12, R21, R9, R12 ;  /* 0x00000009150c7223 */ /* 0x000fe2000000000c */
[----:B------:R-:W-:Y:S01]  /*1aa0*/  I2FP.F32.U32 R11, R11 ;  /* 0x0000000b000b7245 */ /* 0x000fe20000201000 */
[----:B0-----:R-:W-:-:S03]  /*1ab0*/  FFMA R13, R7, R18, R26 ;  /* 0x00000012070d7223 */ /* 0x001fc6000000001a */
[----:B------:R-:W0:Y:S01]  /*1ac0*/  I2F.S8 R16, UR6 ;  /* 0x0000000600107d06 */ /* 0x000e220008001400 */
[----:B------:R-:W3:Y:S01]  /*1ad0*/  LDCU UR6, c[0x0][0x398] ;  /* 0x00007300ff0677ac */ /* 0x000ee20008000800 */
[-C--:B------:R-:W-:Y:S01]  /*1ae0*/  FFMA R22, R19, R5.reuse, R22 ;  /* 0x0000000513167223 */ /* 0x080fe20000000016 */
[----:B------:R-:W-:Y:S01]  /*1af0*/  FFMA R28, R21, R5, R28 ;  /* 0x00000005151c7223 */ /* 0x000fe2000000001c */
[----:B-1----:R-:W-:Y:S01]  /*1b00*/  I2FP.F32.U32 R10, R10 ;  /* 0x0000000a000a7245 */ /* 0x002fe20000201000 */
[----:B--2---:R-:W-:Y:S01]  /*1b10*/  FFMA R8, R3, R20, R8 ;  /* 0x0000001403087223 */ /* 0x004fe20000000008 */
[----:B------:R-:W-:-:S03]  /*1b20*/  I2FP.F32.U32 R5, R24 ;  /* 0x0000001800057245 */ /* 0x000fc60000201000 */
[----:B------:R-:W-:Y:S01]  /*1b30*/  FMUL R17, R8, R8 ;  /* 0x0000000808117220 */ /* 0x000fe20000400000 */
[----:B0-----:R-:W-:Y:S01]  /*1b40*/  FFMA R0, R16, R20, R13 ;  /* 0x0000001410007223 */ /* 0x001fe2000000000d */
[----:B------:R-:W-:Y:S01]  /*1b50*/  I2FP.F32.U32 R13, R2 ;  /* 0x00000002000d7245 */ /* 0x000fe20000201000 */
[-C--:B------:R-:W-:Y:S01]  /*1b60*/  FFMA R2, R15, R11.reuse, R14 ;  /* 0x0000000b0f027223 */ /* 0x080fe2000000000e */
[----:B------:R-:W-:Y:S01]  /*1b70*/  FFMA R11, R7, R11, R12 ;  /* 0x0000000b070b7223 */ /* 0x000fe2000000000c */
[----:B------:R-:W-:Y:S02]  /*1b80*/  FFMA R0, R0, R0, R17 ;  /* 0x0000000000007223 */ /* 0x000fe40000000011 */
[-C--:B------:R-:W-:Y:S01]  /*1b90*/  FFMA R22, R15, R13.reuse, R22 ;  /* 0x0000000d0f167223 */ /* 0x080fe20000000016 */
[----:B------:R-:W-:Y:S01]  /*1ba0*/  FFMA R7, R7, R13, R28 ;  /* 0x0000000d07077223 */ /* 0x000fe2000000001c */
[----:B------:R0:W1:Y:S01]  /*1bb0*/  MUFU.RSQ R9, R0 ;  /* 0x0000000000097308 */ /* 0x0000620000001400 */
[----:B------:R-:W-:Y:S01]  /*1bc0*/  IADD3 R4, PT, PT, R0, -0xd000000, RZ ;  /* 0xf300000000047810 */ /* 0x000fe20007ffe0ff */
[C---:B------:R-:W-:Y:S01]  /*1bd0*/  FFMA R2, R3.reuse, R10, R2 ;  /* 0x0000000a03027223 */ /* 0x040fe20000000002 */
[----:B------:R-:W-:-:S02]  /*1be0*/  FFMA R3, R3, R5, R22 ;  /* 0x0000000503037223 */ /* 0x000fc40000000016 */
[----:B------:R-:W-:Y:S01]  /*1bf0*/  ISETP.GT.U32.AND P0, PT, R4, 0x727fffff, PT ;  /* 0x727fffff0400780c */ /* 0x000fe20003f04070 */
[C---:B------:R-:W-:Y:S01]  /*1c00*/  FFMA R4, R16.reuse, R10, R11 ;  /* 0x0000000a10047223 */ /* 0x040fe2000000000b */
[----:B------:R-:W-:Y:S01]  /*1c10*/  FFMA R16, R16, R5, R7 ;  /* 0x0000000510107223 */ /* 0x000fe20000000007 */
[----:B---3--:R-:W-:-:S10]  /*1c20*/  IMAD R5, R6, UR6, RZ ;  /* 0x0000000606057c24 */ /* 0x008fd4000f8e02ff */
[----:B01----:R-:W-:Y:S05]  /*1c30*/  @!P0 BRA `(.L_x_1) ;  /* 0x00000000000c8947 */ /* 0x003fea0003800000 */
[----:B------:R-:W-:-:S07]  /*1c40*/  MOV R13, 0x1c60 ;  /* 0x00001c60000d7802 */ /* 0x000fce0000000f00 */
[----:B------:R-:W-:Y:S05]  /*1c50*/  CALL.REL.NOINC `($__internal_0_$__cuda_sm20_sqrt_rn_f32_slowpath) ;  /* 0x0000000000e47944 */ /* 0x000fea0003c00000 */
[----:B------:R-:W-:Y:S05]  /*1c60*/  BRA `(.L_x_2) ;  /* 0x0000000000107947 */ /* 0x000fea0003800000 */
.L_x_1:
[----:B------:R-:W-:Y:S01]  /*1c70*/  FMUL.FTZ R7, R0, R9 ;  /* 0x0000000900077220 */ /* 0x000fe20000410000 */
[----:B------:R-:W-:-:S03]  /*1c80*/  FMUL.FTZ R9, R9, 0.5 ;  /* 0x3f00000009097820 */ /* 0x000fc60000410000 */
[----:B------:R-:W-:-:S04]  /*1c90*/  FFMA R0, -R7, R7, R0 ;  /* 0x0000000707007223 */ /* 0x000fc80000000100 */
[----:B------:R-:W-:-:S07]  /*1ca0*/  FFMA R0, R0, R9, R7 ;  /* 0x0000000900007223 */ /* 0x000fce0000000007 */
.L_x_2:
[----:B------:R-:W-:Y:S05]  /*1cb0*/  BSYNC.RECONVERGENT B0 ;  /* 0x0000000000007941 */ /* 0x000fea0003800200 */
.L_x_0:
[----:B------:R-:W-:Y:S01]  /*1cc0*/  FMUL R0, R0, 0.125 ;  /* 0x3e00000000007820 */ /* 0x000fe20000400000 */
[----:B------:R-:W0:Y:S01]  /*1cd0*/  LDCU.64 UR6, c[0x0][0x388] ;  /* 0x00007100ff0677ac */ /* 0x000e220008000a00 */
[----:B------:R-:W-:Y:S01]  /*1ce0*/  FMUL R3, R3, R3 ;  /* 0x0000000303037220 */ /* 0x000fe20000400000 */
[----:B------:R-:W-:Y:S02]  /*1cf0*/  BSSY.RECONVERGENT B0, `(.L_x_3) ;  /* 0x0000014000007945 */ /* 0x000fe40003800200 */
[----:B------:R-:W-:Y:S01]  /*1d00*/  FMNMX R0, RZ, R0, !PT ;  /* 0x00000000ff007209 */ /* 0x000fe20007800000 */
[----:B------:R-:W-:-:S03]  /*1d10*/  FFMA R3, R16, R16, R3 ;  /* 0x0000001010037223 */ /* 0x000fc60000000003 */
[----:B------:R-:W-:Y:S01]  /*1d20*/  FMNMX R0, R0, 255, PT ;  /* 0x437f000000007809 */ /* 0x000fe20003800000 */
[----:B------:R-:W-:Y:S08]  /*1d30*/  MUFU.RSQ R8, R3 ;  /* 0x0000000300087308 */ /* 0x000ff00000001400 */
[----:B------:R-:W1:Y:S01]  /*1d40*/  F2I.U32.TRUNC.NTZ R9, R0 ;  /* 0x0000000000097305 */ /* 0x000e62000020f000 */
[----:B0-----:R-:W-:-:S04]  /*1d50*/  IADD3 R6, P0, PT, R5, UR6, RZ ;  /* 0x0000000605067c10 */ /* 0x001fc8000ff1e0ff */
[----:B------:R-:W-:Y:S02]  /*1d60*/  LEA.HI.X.SX32 R7, R5, UR7, 0x1, P0 ;  /* 0x0000000705077c11 */ /* 0x000fe400080f0eff */
[----:B------:R-:W-:-:S04]  /*1d70*/  IADD3 R5, PT, PT, R3, -0xd000000, RZ ;  /* 0xf300000003057810 */ /* 0x000fc80007ffe0ff */
[----:B------:R-:W-:Y:S01]  /*1d80*/  ISETP.GT.U32.AND P0, PT, R5, 0x727fffff, PT ;  /* 0x727fffff0500780c */ /* 0x000fe20003f04070 */
[----:B-1----:R0:W-:-:S12]  /*1d90*/  STG.E.U8 desc[UR4][R6.64], R9 ;  /* 0x0000000906007986 */ /* 0x0021d8000c101104 */
[----:B------:R-:W-:Y:S05]  /*1da0*/  @!P0 BRA `(.L_x_4) ;  /* 0x0000000000108947 */ /* 0x000fea0003800000 */
[----:B------:R-:W-:Y:S02]  /*1db0*/  MOV R0, R3 ;  /* 0x0000000300007202 */ /* 0x000fe40000000f00 */
[----:B------:R-:W-:-:S07]  /*1dc0*/  MOV R13, 0x1de0 ;  /* 0x00001de0000d7802 */ /* 0x000fce0000000f00 */
[----:B0-----:R-:W-:Y:S05]  /*1dd0*/  CALL.REL.NOINC `($__internal_0_$__cuda_sm20_sqrt_rn_f32_slowpath) ;  /* 0x0000000000847944 */ /* 0x001fea0003c00000 */
[----:B------:R-:W-:Y:S05]  /*1de0*/  BRA `(.L_x_5) ;  /* 0x0000000000107947 */ /* 0x000fea0003800000 */
.L_x_4:
[----:B------:R-:W-:Y:S01]  /*1df0*/  FMUL.FTZ R0, R3, R8 ;  /* 0x0000000803007220 */ /* 0x000fe20000410000 */
[----:B------:R-:W-:-:S03]  /*1e00*/  FMUL.FTZ R8, R8, 0.5 ;  /* 0x3f00000008087820 */ /* 0x000fc60000410000 */
[----:B------:R-:W-:-:S04]  /*1e10*/  FFMA R3, -R0, R0, R3 ;  /* 0x0000000000037223 */ /* 0x000fc80000000103 */
[----:B------:R-:W-:-:S07]  /*1e20*/  FFMA R0, R3, R8, R0 ;  /* 0x0000000803007223 */ /* 0x000fce0000000000 */
.L_x_5:
[----:B------:R-:W-:Y:S05]  /*1e30*/  BSYNC.RECONVERGENT B0 ;  /* 0x0000000000007941 */ /* 0x000fea0003800200 */
.L_x_3:
[----:B------:R-:W-:Y:S01]  /*1e40*/  FMUL R0, R0, 0.125 ;  /* 0x3e00000000007820 */ /* 0x000fe20000400000 */
[----:B------:R-:W-:Y:S01]  /*1e50*/  FMUL R5, R2, R2 ;  /* 0x0000000202057220 */ /* 0x000fe20000400000 */
[----:B------:R-:W-:Y:S03]  /*1e60*/  BSSY.RECONVERGENT B0, `(.L_x_6) ;  /* 0x0000012000007945 */ /* 0x000fe60003800200 */
[----:B------:R-:W-:Y:S01]  /*1e70*/  FMNMX R0, RZ, R0, !PT ;  /* 0x00000000ff007209 */ /* 0x000fe20007800000 */
[----:B------:R-:W-:-:S03]  /*1e80*/  FFMA R5, R4, R4, R5 ;  /* 0x0000000404057223 */ /* 0x000fc60000000005 */
[----:B------:R-:W-:Y:S01]  /*1e90*/  FMNMX R0, R0, 255, PT ;  /* 0x437f000000007809 */ /* 0x000fe20003800000 */
[----:B------:R-:W-:Y:S01]  /*1ea0*/  MUFU.RSQ R2, R5 ;  /* 0x0000000500027308 */ /* 0x000fe20000001400 */
[----:B------:R-:W-:-:S04]  /*1eb0*/  IADD3 R4, PT, PT, R5, -0xd000000, RZ ;  /* 0xf300000005047810 */ /* 0x000fc80007ffe0ff */
[----:B------:R-:W-:-:S03]  /*1ec0*/  ISETP.GT.U32.AND P0, PT, R4, 0x727fffff, PT ;  /* 0x727fffff0400780c */ /* 0x000fc60003f04070 */
[----:B------:R-:W1:Y:S02]  /*1ed0*/  F2I.U32.TRUNC.NTZ R3, R0 ;  /* 0x0000000000037305 */ /* 0x000e64000020f000 */
[----:B-1----:R1:W-:Y:S08]  /*1ee0*/  STG.E.U8 desc[UR4][R6.64+0x1], R3 ;  /* 0x0000010306007986 */ /* 0x0023f0000c101104 */
[----:B------:R-:W-:Y:S05]  /*1ef0*/  @!P0 BRA `(.L_x_7) ;  /* 0x0000000000108947 */ /* 0x000fea0003800000 */
[----:B------:R-:W-:Y:S02]  /*1f00*/  MOV R0, R5 ;  /* 0x0000000500007202 */ /* 0x000fe40000000f00 */
[----:B------:R-:W-:-:S07]  /*1f10*/  MOV R13, 0x1f30 ;  /* 0x00001f30000d7802 */ /* 0x000fce0000000f00 */
[----:B01----:R-:W-:Y:S05]  /*1f20*/  CALL.REL.NOINC `($__internal_0_$__cuda_sm20_sqrt_rn_f32_slowpath) ;  /* 0x0000000000307944 */ /* 0x003fea0003c00000 */
[----:B------:R-:W-:Y:S05]  /*1f30*/  BRA `(.L_x_8) ;  /* 0x0000000000107947 */ /* 0x000fea0003800000 */
.L_x_7:
[----:B------:R-:W-:Y:S01]  /*1f40*/  FMUL.FTZ R0, R5, R2 ;  /* 0x0000000205007220 */ /* 0x000fe20000410000 */
[----:B------:R-:W-:-:S03]  /*1f50*/  FMUL.FTZ R2, R2, 0.5 ;  /* 0x3f00000002027820 */ /* 0x000fc60000410000 */
[----:B------:R-:W-:-:S04]  /*1f60*/  FFMA R5, -R0, R0, R5 ;  /* 0x0000000000057223 */ /* 0x000fc80000000105 */
[----:B------:R-:W-:-:S07]  /*1f70*/  FFMA R0, R5, R2, R0 ;  /* 0x0000000205007223 */ /* 0x000fce0000000000 */
.L_x_8:
[----:B------:R-:W-:Y:S05]  /*1f80*/  BSYNC.RECONVERGENT B0 ;  /* 0x0000000000007941 */ /* 0x000fea0003800200 */
.L_x_6:
[----:B------:R-:W-:-:S05]  /*1f90*/  FMUL R0, R0, 0.125 ;  /* 0x3e00000000007820 */ /* 0x000fca0000400000 */
[----:B------:R-:W-:-:S04]  /*1fa0*/  FMNMX R0, RZ, R0, !PT ;  /* 0x00000000ff007209 */ /* 0x000fc80007800000 */
[----:B------:R-:W-:-:S04]  /*1fb0*/  FMNMX R0, R0, 255, PT ;  /* 0x437f000000007809 */ /* 0x000fc80003800000 */
[----:B-1----:R-:W1:Y:S02]  /*1fc0*/  F2I.U32.TRUNC.NTZ R3, R0 ;  /* 0x0000000000037305 */ /* 0x002e64000020f000 */
[----:B-1----:R-:W-:Y:S01]  /*1fd0*/  STG.E.U8 desc[UR4][R6.64+0x2], R3 ;  /* 0x0000020306007986 */ /* 0x002fe2000c101104 */
[----:B------:R-:W-:Y:S05]  /*1fe0*/  EXIT ;  /* 0x000000000000794d */ /* 0x000fea0003800000 */
        .weak           $__internal_0_$__cuda_sm20_sqrt_rn_f32_slowpath
        .type           $__internal_0_$__cuda_sm20_sqrt_rn_f32_slowpath,@function
        .size           $__internal_0_$__cuda_sm20_sqrt_rn_f32_slowpath,(.L_x_269 - $__internal_0_$__cuda_sm20_sqrt_rn_f32_slowpath)
$__internal_0_$__cuda_sm20_sqrt_rn_f32_slowpath:
[----:B------:R-:W-:-:S13]  /*1ff0*/  LOP3.LUT P0, RZ, R0, 0x7fffffff, RZ, 0xc0, !PT ;  /* 0x7fffffff00ff7812 */ /* 0x000fda000780c0ff */
[----:B------:R-:W-:Y:S01]  /*2000*/  @!P0 MOV R8, R0 ;  /* 0x0000000000088202 */ /* 0x000fe20000000f00 */
[----:B------:R-:W-:Y:S06]  /*2010*/  @!P0 BRA `(.L_x_9) ;  /* 0x0000000000408947 */ /* 0x000fec0003800000 */
[----:B------:R-:W-:-:S13]  /*2020*/  FSETP.GEU.FTZ.AND P0, PT, R0, RZ, PT ;  /* 0x000000ff0000720b */ /* 0x000fda0003f1e000 */
[----:B------:R-:W-:Y:S01]  /*2030*/  @!P0 MOV R8, 0x7fffffff ;  /* 0x7fffffff00088802 */ /* 0x000fe20000000f00 */
[----:B------:R-:W-:Y:S06]  /*2040*/  @!P0 BRA `(.L_x_9) ;  /* 0x0000000000348947 */ /* 0x000fec0003800000 */
[----:B------:R-:W-:-:S13]  /*2050*/  FSETP.GTU.FTZ.AND P0, PT, |R0|, +INF , PT ;  /* 0x7f8000000000780b */ /* 0x000fda0003f1c200 */
[----:B------:R-:W-:Y:S01]  /*2060*/  @P0 FADD.FTZ R8, R0, 1 ;  /* 0x3f80000000080421 */ /* 0x000fe20000010000 */
[----:B------:R-:W-:Y:S06]  /*2070*/  @P0 BRA `(.L_x_9) ;  /* 0x0000000000280947 */ /* 0x000fec0003800000 */
[----:B------:R-:W-:-:S13]  /*2080*/  FSETP.NEU.FTZ.AND P0, PT, |R0|, +INF , PT ;  /* 0x7f8000000000780b */ /* 0x000fda0003f1d200 */
[----:B------:R-:W-:-:S04]  /*2090*/  @P0 FFMA R9, R0, 1.84467440737095516160e+19, RZ ;  /* 0x5f80000000090823 */ /* 0x000fc800000000ff */
[----:B------:R-:W0:Y:S02]  /*20a0*/  @P0 MUFU.RSQ R8, R9 ;  /* 0x0000000900080308 */ /* 0x000e240000001400 */
[----:B0-----:R-:W-:Y:S01]  /*20b0*/  @P0 FMUL.FTZ R10, R9, R8 ;  /* 0x00000008090a0220 */ /* 0x001fe20000410000 */
[----:B------:R-:W-:Y:S01]  /*20c0*/  @P0 FMUL.FTZ R12, R8, 0.5 ;  /* 0x3f000000080c0820 */ /* 0x000fe20000410000 */
[----:B------:R-:W-:Y:S02]  /*20d0*/  @!P0 MOV R8, R0 ;  /* 0x0000000000088202 */ /* 0x000fe40000000f00 */
[----:B------:R-:W-:-:S04]  /*20e0*/  @P0 FADD.FTZ R11, -R10, -RZ ;  /* 0x800000ff0a0b0221 */ /* 0x000fc80000010100 */
[----:B------:R-:W-:-:S04]  /*20f0*/  @P0 FFMA R11, R10, R11, R9 ;  /* 0x0000000b0a0b0223 */ /* 0x000fc80000000009 */
[----:B------:R-:W-:-:S04]  /*2100*/  @P0 FFMA R11, R11, R12, R10 ;  /* 0x0000000c0b0b0223 */ /* 0x000fc8000000000a */
[----:B------:R-:W-:-:S07]  /*2110*/  @P0 FMUL.FTZ R8, R11, 2.3283064365386962891e-10 ;  /* 0x2f8000000b080820 */ /* 0x000fce0000410000 */
.L_x_9:
[----:B------:R-:W-:Y:S01]  /*2120*/  HFMA2 R9, -RZ, RZ, 0, 0 ;  /* 0x00000000ff097431 */ /* 0x000fe200000001ff */
[----:B------:R-:W-:Y:S02]  /*2130*/  MOV R0, R8 ;  /* 0x0000000800007202 */ /* 0x000fe40000000f00 */
[----:B------:R-:W-:-:S04]  /*2140*/  MOV R8, R13 ;  /* 0x0000000d00087202 */ /* 0x000fc80000000f00 */
[----:B------:R-:W-:Y:S05]  /*2150*/  RET.REL.NODEC R8 `(_Z11sobel_opt_2PhS_jjj) ;  /* 0xffffffdc08a87950 */ /* 0x000fea0003c3ffff */
.L_x_10:
[----:B------:R-:W-:-:S00]  /*2160*/  BRA `(.L_x_10) ;  /* 0xfffffffc00fc7947 */ /* 0x000fc0000383ffff */
[----:B------:R-:W-:-:S00]  /*2170*/  NOP ;  /* 0x0000000000007918 */ /* 0x000fc00000000000 */
        /* <DEDUP_REMOVED lines=8> */
.L_x_269:


//--------------------- .text._Z11sobel_opt_1PhS_jjj --------------------------
	.section	.text._Z11sobel_opt_1PhS_jjj,"ax",@progbits
	.align	128
        .global         _Z11sobel_opt_1PhS_jjj
        .type           _Z11sobel_opt_1PhS_jjj,@function
        .size           _Z11sobel_opt_1PhS_jjj,(.L_x_270 - _Z11sobel_opt_1PhS_jjj)
        .other          _Z11sobel_opt_1PhS_jjj,@"STO_CUDA_ENTRY STV_DEFAULT"
_Z11sobel_opt_1PhS_jjj:
.text._Z11sobel_opt_1PhS_jjj:
[----:B------:R-:W-:Y:S01]  /*0000*/  LDC R1, c[0x0][0x37c] ;  /* 0x0000df00ff017b82 */ /* 0x000fe20000000800 */
[----:B------:R-:W0:Y:S07]  /*0010*/  S2R R9, SR_TID.X ;  /* 0x0000000000097919 */ /* 0x000e2e0000002100 */
[----:B------:R-:W0:Y:S01]  /*0020*/  S2UR UR4, SR_CTAID.X ;  /* 0x00000000000479c3 */ /* 0x000e220000002500 */
[----:B------:R-:W1:Y:S07]  /*0030*/  LDCU UR11, c[0x0][0x394] ;  /* 0x00007280ff0b77ac */ /* 0x000e6e0008000800 */
[----:B------:R-:W0:Y:S02]  /*0040*/  LDC R0, c[0x0][0x360] ;  /* 0x0000d800ff007b82 */ /* 0x000e240000000800 */
[----:B0-----:R-:W-:-:S05]  /*0050*/  IMAD R8, R0, UR4, R9 ;  /* 0x0000000400087c24 */ /* 0x001fca000f8e0209 */
[----:B-1----:R-:W-:-:S13]  /*0060*/  ISETP.GE.U32.AND P0, PT, R8, UR11, PT ;  /* 0x0000000b08007c0c */ /* 0x002fda000bf06070 */
[----:B------:R-:W-:Y:S05]  /*0070*/  @P0 EXIT ;  /* 0x000000000000094d */ /* 0x000fea0003800000 */
[----:B------:R-:W0:Y:S01]  /*0080*/  S2R R7, SR_CTAID.Y ;  /* 0x0000000000077919 */ /* 0x000e220000002600 */
[----:B------:R-:W1:Y:S01]  /*0090*/  LDC R6, c[0x0][0x390] ;  /* 0x0000e400ff067b82 */ /* 0x000e620000000800 */
[----:B------:R-:W-:Y:S01]  /*00a0*/  UMOV UR4, 0x400 ;  /* 0x0000040000047882 */ /* 0x000fe20000000000 */
[----:B------:R-:W2:Y:S01]  /*00b0*/  LDCU.64 UR8, c[0x0][0x358] ;  /* 0x00006b00ff0877ac */ /* 0x000ea20008000a00 */
[----:B------:R-:W-:Y:S02]  /*00c0*/  VIADD R0, R0, 0xffffffff ;  /* 0xffffffff00007836 */ /* 0x000fe40000000000 */
[C---:B------:R-:W-:Y:S01]  /*00d0*/  VIADD R2, R8.reuse, 0xfffffffe ;  /* 0xfffffffe08027836 */ /* 0x040fe20000000000 */
[----:B------:R-:W-:Y:S01]  /*00e0*/  UIADD3 UR5, UPT, UPT, UR4, 0xa14, URZ ;  /* 0x00000a1404057890 */ /* 0x000fe2000fffe0ff */
[C---:B------:R-:W-:Y:S01]  /*00f0*/  VIADD R4, R8.reuse, 0xffffffff ;  /* 0xffffffff08047836 */ /* 0x040fe20000000000 */
[----:B------:R-:W3:Y:S01]  /*0100*/  S2UR UR7, SR_CgaCtaId ;  /* 0x00000000000779c3 */ /* 0x000ee20000008800 */
[----:B------:R-:W-:Y:S01]  /*0110*/  UIADD3 UR6, UPT, UPT, UR4, 0x1428, URZ ;  /* 0x0000142804067890 */ /* 0x000fe2000fffe0ff */
[----:B------:R-:W-:-:S02]  /*0120*/  VIADD R18, R8, 0x2 ;  /* 0x0000000208127836 */ /* 0x000fc40000000000 */
[----:B------:R-:W-:Y:S02]  /*0130*/  VIADD R17, R8, 0x1 ;  /* 0x0000000108117836 */ /* 0x000fe40000000000 */
[C---:B0-----:R-:W-:Y:S01]  /*0140*/  VIADD R3, R7.reuse, 0xfffffffe ;  /* 0xfffffffe07037836 */ /* 0x041fe20000000000 */
[----:B---3--:R-:W-:Y:S01]  /*0150*/  ULEA UR10, UR7, UR4, 0x18 ;  /* 0x00000004070a7291 */ /* 0x008fe2000f8ec0ff */
[C---:B------:R-:W-:Y:S01]  /*0160*/  VIADD R5, R7.reuse, 0x1 ;  /* 0x0000000107057836 */ /* 0x040fe20000000000 */
[----:B------:R-:W-:Y:S01]  /*0170*/  ULEA UR4, UR7, UR5, 0x18 ;  /* 0x0000000507047291 */ /* 0x000fe2000f8ec0ff */
[----:B------:R-:W-:Y:S01]  /*0180*/  VIADD R11, R7, 0x2 ;  /* 0x00000002070b7836 */ /* 0x000fe20000000000 */
[----:B-1----:R-:W-:Y:S01]  /*0190*/  ISETP.GE.AND P6, PT, R3, R6, PT ;  /* 0x000000060300720c */ /* 0x002fe20003fc6270 */
[----:B------:R-:W-:-:S03]  /*01a0*/  ULEA UR5, UR7, UR6, 0x18 ;  /* 0x0000000607057291 */ /* 0x000fc6000f8ec0ff */
[----:B------:R-:W-:-:S13]  /*01b0*/  ISETP.LT.U32.OR P6, PT, R7, 0x2, P6 ;  /* 0x000000020700780c */ /* 0x000fda00037c1470 */
[----:B--2---:R-:W-:Y:S05]  /*01c0*/  @P6 BRA `(.L_x_11) ;  /* 0x0000000400206947 */ /* 0x004fea0003800000 */
[----:B------:R-:W-:Y:S01]  /*01d0*/  ISETP.NE.AND P0, PT, R9, RZ, PT ;  /* 0x000000ff0900720c */ /* 0x000fe20003f05270 */
[----:B------:R-:W-:-:S12]  /*01e0*/  BSSY.RECONVERGENT B0, `(.L_x_12) ;  /* 0x0000022000007945 */ /* 0x000fd80003800200 */
[----:B------:R-:W-:Y:S05]  /*01f0*/  @P0 BRA `(.L_x_13) ;  /* 0x0000000000800947 */ /* 0x000fea0003800000 */
[----:B------:R-:W-:Y:S01]  /*0200*/  ISETP.GE.AND P0, PT, R8, 0x2, PT ;  /* 0x000000020800780c */ /* 0x000fe20003f06270 */
[----:B------:R-:W-:-:S12]  /*0210*/  BSSY.RELIABLE B1, `(.L_x_14) ;  /* 0x0000012000017945 */ /* 0x000fd80003800100 */
[----:B------:R-:W-:Y:S05]  /*0220*/  @!P0 BRA `(.L_x_15) ;  /* 0x0000000000348947 */ /* 0x000fea0003800000 */
[----:B------:R-:W0:Y:S01]  /*0230*/  LDCU UR6, c[0x0][0x398] ;  /* 0x00007300ff0677ac */ /* 0x000e220008000800 */
[----:B------:R-:W-:Y:S01]  /*0240*/  IMAD R10, R3, UR11, R2 ;  /* 0x0000000b030a7c24 */ /* 0x000fe2000f8e0202 */
[----:B------:R-:W1:Y:S03]  /*0250*/  LDCU.64 UR12, c[0x0][0x380] ;  /* 0x00007000ff0c77ac */ /* 0x000e660008000a00 */
[----:B0-----:R-:W-:-:S05]  /*0260*/  IMAD R10, R10, UR6, RZ ;  /* 0x000000060a0a7c24 */ /* 0x001fca000f8e02ff */
[----:B-1----:R-:W-:-:S04]  /*0270*/  IADD3 R12, P0, PT, R10, UR12, RZ ;  /* 0x0000000c0a0c7c10 */ /* 0x002fc8000ff1e0ff */
[----:B------:R-:W-:-:S05]  /*0280*/  LEA.HI.X.SX32 R13, R10, UR13, 0x1, P0 ;  /* 0x0000000d0a0d7c11 */ /* 0x000fca00080f0eff */
[----:B------:R-:W2:Y:S04]  /*0290*/  LDG.E.U8 R15, desc[UR8][R12.64+0x2] ;  /* 0x000002080c0f7981 */ /* 0x000ea8000c1e1100 */
[----:B------:R-:W3:Y:S04]  /*02a0*/  LDG.E.U8 R10, desc[UR8][R12.64+0x1] ;  /* 0x000001080c0a7981 */ /* 0x000ee8000c1e1100 */
[----:B------:R-:W4:Y:S04]  /*02b0*/  LDG.E.U8 R14, desc[UR8][R12.64] ;  /* 0x000000080c0e7981 */ /* 0x000f28000c1e1100 */
[----:B--2---:R0:W-:Y:S04]  /*02c0*/  STS.U8 [UR10], R15 ;  /* 0x0000000fff007988 */ /* 0x0041e8000800000a */
[----:B---3--:R0:W-:Y:S04]  /*02d0*/  STS.U8 [UR10+0xa14], R10 ;  /* 0x000a140aff007988 */ /* 0x0081e8000800000a */
[----:B----4-:R0:W-:Y:S01]  /*02e0*/  STS.U8 [UR10+0x1428], R14 ;  /* 0x0014280eff007988 */ /* 0x0101e2000800000a */
[----:B------:R-:W-:Y:S05]  /*02f0*/  BRA `(.L_x_16) ;  /* 0x00000000000c7947 */ /* 0x000fea0003800000 */
.L_x_15:
[----:B------:R-:W-:-:S13]  /*0300*/  ISETP.NE.AND P0, PT, R8, 0x1, PT ;  /* 0x000000010800780c */ /* 0x000fda0003f05270 */
[----:B------:R-:W-:Y:S05]  /*0310*/  @P0 BREAK.RELIABLE B1 ;  /* 0x0000000000010942 */ /* 0x000fea0003800100 */
[----:B------:R-:W-:Y:S05]  /*0320*/  @P0 BRA `(.L_x_13) ;  /* 0x0000000000340947 */ /* 0x000fea0003800000 */
.L_x_16:
[----:B------:R-:W-:Y:S05]  /*0330*/  BSYNC.RELIABLE B1 ;  /* 0x0000000000017941 */ /* 0x000fea0003800100 */
.L_x_14:
[----:B------:R-:W1:Y:S01]  /*0340*/  LDCU UR6, c[0x0][0x398] ;  /* 0x00007300ff0677ac */ /* 0x000e620008000800 */
[----:B0-----:R-:W-:Y:S01]  /*0350*/  IMAD R10, R3, UR11, R4 ;  /* 0x0000000b030a7c24 */ /* 0x001fe2000f8e0204 */
[----:B------:R-:W0:Y:S03]  /*0360*/  LDCU.64 UR12, c[0x0][0x380] ;  /* 0x00007000ff0c77ac */ /* 0x000e260008000a00 */
[----:B-1----:R-:W-:-:S05]  /*0370*/  IMAD R10, R10, UR6, RZ ;  /* 0x000000060a0a7c24 */ /* 0x002fca000f8e02ff */
[----:B0-----:R-:W-:-:S04]  /*0380*/  IADD3 R12, P0, PT, R10, UR12, RZ ;  /* 0x0000000c0a0c7c10 */ /* 0x001fc8000ff1e0ff */
[----:B------:R-:W-:-:S05]  /*0390*/  LEA.HI.X.SX32 R13, R10, UR13, 0x1, P0 ;  /* 0x0000000d0a0d7c11 */ /* 0x000fca00080f0eff */
[----:B------:R-:W2:Y:S04]  /*03a0*/  LDG.E.U8 R15, desc[UR8][R12.64+0x2] ;  /* 0x000002080c0f7981 */ /* 0x000ea8000c1e1100 */
[----:B------:R-:W3:Y:S04]  /*03b0*/  LDG.E.U8 R10, desc[UR8][R12.64+0x1] ;  /* 0x000001080c0a7981 */ /* 0x000ee8000c1e1100 */
[----:B------:R-:W4:Y:S04]  /*03c0*/  LDG.E.U8 R14, desc[UR8][R12.64] ;  /* 0x000000080c0e7981 */ /* 0x000f28000c1e1100 */
[----:B--2---:R0:W-:Y:S04]  /*03d0*/  STS.U8 [UR10+0x1], R15 ;  /* 0x0000010fff007988 */ /* 0x0041e8000800000a */
[----:B---3--:R0:W-:Y:S04]  /*03e0*/  STS.U8 [UR10+0xa15], R10 ;  /* 0x000a150aff007988 */ /* 0x0081e8000800000a */
[----:B----4-:R0:W-:Y:S02]  /*03f0*/  STS.U8 [UR10+0x1429], R14 ;  /* 0x0014290eff007988 */ /* 0x0101e4000800000a */
.L_x_13:
[----:B------:R-:W-:Y:S05]  /*0400*/  BSYNC.RECONVERGENT B0 ;  /* 0x0000000000007941 */ /* 0x000fea0003800200 */
.L_x_12:
[----:B------:R-:W-:Y:S05]  /*0410*/  WARPSYNC.ALL ;  /* 0x0000000000007948 */ /* 0x000fea0003800000 */
[----:B------:R-:W1:Y:S01]  /*0420*/  LDC R19, c[0x0][0x398] ;  /* 0x0000e600ff137b82 */ /* 0x000e620000000800 */
[----:B------:R-:W2:Y:S01]  /*0430*/  LDCU.64 UR6, c[0x0][0x380] ;  /* 0x00007000ff0677ac */ /* 0x000ea20008000a00 */
[----:B------:R-:W-:-:S04]  /*0440*/  IMAD R3, R3, UR11, R8 ;  /* 0x0000000b03037c24 */ /* 0x000fc8000f8e0208 */
[----:B-1----:R-:W-:-:S05]  /*0450*/  IMAD R3, R3, R19, RZ ;  /* 0x0000001303037224 */ /* 0x002fca00078e02ff */
[----:B--2---:R-:W-:-:S04]  /*0460*/  IADD3 R12, P0, PT, R3, UR6, RZ ;  /* 0x00000006030c7c10 */ /* 0x004fc8000ff1e0ff */
[----:B------:R-:W-:-:S05]  /*0470*/  LEA.HI.X.SX32 R13, R3, UR7, 0x1, P0 ;  /* 0x00000007030d7c11 */ /* 0x000fca00080f0eff */
[----:B0-----:R-:W2:Y:S04]  /*0480*/  LDG.E.U8 R10, desc[UR8][R12.64+0x2] ;  /* 0x000002080c0a7981 */ /* 0x001ea8000c1e1100 */
[----:B------:R-:W3:Y:S04]  /*0490*/  LDG.E.U8 R14, desc[UR8][R12.64+0x1] ;  /* 0x000001080c0e7981 */ /* 0x000ee8000c1e1100 */
[----:B------:R-:W4:Y:S01]  /*04a0*/  LDG.E.U8 R16, desc[UR8][R12.64] ;  /* 0x000000080c107981 */ /* 0x000f22000c1e1100 */
[----:B------:R-:W-:Y:S01]  /*04b0*/  ISETP.NE.AND P0, PT, R9, R0, PT ;  /* 0x000000000900720c */ /* 0x000fe20003f05270 */
[----:B------:R-:W-:Y:S02]  /*04c0*/  BSSY.RECONVERGENT B0, `(.L_x_11) ;  /* 0x0000018000007945 */ /* 0x000fe40003800200 */
[----:B--2---:R0:W-:Y:S04]  /*04d0*/  STS.U8 [R9+UR10+0x2], R10 ;  /* 0x0000020a09007988 */ /* 0x0041e8000800000a */
[----:B---3--:R0:W-:Y:S04]  /*04e0*/  STS.U8 [R9+UR4+0x2], R14 ;  /* 0x0000020e09007988 */ /* 0x0081e80008000004 */
[----:B----4-:R0:W-:Y:S02]  /*04f0*/  STS.U8 [R9+UR5+0x2], R16 ;  /* 0x0000021009007988 */ /* 0x0101e40008000005 */
[----:B------:R-:W-:Y:S05]  /*0500*/  @P0 BRA `(.L_x_17) ;  /* 0x00000000004c0947 */ /* 0x000fea0003800000 */
[----:B------:R-:W-:Y:S02]  /*0510*/  ISETP.GE.U32.AND P0, PT, R18, UR11, PT ;  /* 0x0000000b12007c0c */ /* 0x000fe4000bf06070 */
[----:B------:R-:W-:-:S11]  /*0520*/  ISETP.GE.U32.AND P1, PT, R17, UR11, PT ;  /* 0x0000000b11007c0c */ /* 0x000fd6000bf26070 */
[----:B------:R-:W-:Y:S02]  /*0530*/  @!P0 IMAD R3, R19, 0x2, R3 ;  /* 0x0000000213038824 */ /* 0x000fe400078e0203 */
[----:B------:R-:W-:-:S03]  /*0540*/  @!P1 IADD3 R12, P3, PT, R12, R19, RZ ;  /* 0x000000130c0c9210 */ /* 0x000fc60007f7e0ff */
[----:B0-----:R-:W-:Y:S02]  /*0550*/  @!P0 IADD3 R14, P2, PT, R3, UR6, RZ ;  /* 0x00000006030e8c10 */ /* 0x001fe4000ff5e0ff */
[----:B------:R-:W-:Y:S02]  /*0560*/  @!P1 LEA.HI.X.SX32 R13, R19, R13, 0x1, P3 ;  /* 0x0000000d130d9211 */ /* 0x000fe400018f0eff */
[----:B------:R-:W-:-:S03]  /*0570*/  @!P0 LEA.HI.X.SX32 R15, R3, UR7, 0x1, P2 ;  /* 0x00000007030f8c11 */ /* 0x000fc600090f0eff */
[----:B------:R-:W2:Y:S04]  /*0580*/  @!P1 LDG.E.U8 R22, desc[UR8][R12.64+0x2] ;  /* 0x000002080c169981 */ /* 0x000ea8000c1e1100 */
[----:B------:R-:W3:Y:S04]  /*0590*/  @!P0 LDG.E.U8 R10, desc[UR8][R14.64+0x2] ;  /* 0x000002080e0a8981 */ /* 0x000ee8000c1e1100 */
[----:B------:R-:W4:Y:S04]  /*05a0*/  @!P0 LDG.E.U8 R16, desc[UR8][R14.64+0x1] ;  /* 0x000001080e108981 */ /* 0x000f28000c1e1100 */
[----:B------:R-:W5:Y:S04]  /*05b0*/  @!P0 LDG.E.U8 R20, desc[UR8][R14.64] ;  /* 0x000000080e148981 */ /* 0x000f68000c1e1100 */
[----:B------:R-:W2:Y:S04]  /*05c0*/  @!P1 LDG.E.U8 R24, desc[UR8][R12.64+0x1] ;  /* 0x000001080c189981 */ /* 0x000ea8000c1e1100 */
[----:B------:R-:W2:Y:S04]  /*05d0*/  @!P1 LDG.E.U8 R26, desc[UR8][R12.64] ;  /* 0x000000080c1a9981 */ /* 0x000ea8000c1e1100 */
[----:B---3--:R1:W-:Y:S04]  /*05e0*/  @!P0 STS.U8 [R9+UR10+0x4], R10 ;  /* 0x0000040a09008988 */ /* 0x0083e8000800000a */
[----:B----4-:R1:W-:Y:S04]  /*05f0*/  @!P0 STS.U8 [R9+UR4+0x4], R16 ;  /* 0x0000041009008988 */ /* 0x0103e80008000004 */
[----:B-----5:R1:W-:Y:S04]  /*0600*/  @!P0 STS.U8 [R9+UR5+0x4], R20 ;  /* 0x0000041409008988 */ /* 0x0203e80008000005 */
[----:B--2---:R1:W-:Y:S04]  /*0610*/  @!P1 STS.U8 [R9+UR10+0x3], R22 ;  /* 0x0000031609009988 */ /* 0x0043e8000800000a */
[----:B------:R1:W-:Y:S04]  /*0620*/  @!P1 STS.U8 [R9+UR4+0x3], R24 ;  /* 0x0000031809009988 */ /* 0x0003e80008000004 */
[----:B------:R1:W-:Y:S02]  /*0630*/  @!P1 STS.U8 [R9+UR5+0x3], R26 ;  /* 0x0000031a09009988 */ /* 0x0003e40008000005 */
.L_x_17:
[----:B------:R-:W-:Y:S05]  /*0640*/  BSYNC.RECONVERGENT B0 ;  /* 0x0000000000007941 */ /* 0x000fea0003800200 */
.L_x_11:
[----:B------:R-:W-:-:S04]  /*0650*/  ISETP.GT.AND P5, PT, R7, R6, PT ;  /* 0x000000060700720c */ /* 0x000fc80003fa4270 */
[----:B------:R-:W-:-:S13]  /*0660*/  ISETP.EQ.OR P5, PT, R7, RZ, P5 ;  /* 0x000000ff0700720c */ /* 0x000fda0002fa2670 */
[----:B------:R-:W-:Y:S05]  /*0670*/  @P5 BRA `(.L_x_18) ;  /* 0x0000000400245947 */ /* 0x000fea0003800000 */
[----:B------:R-:W-:Y:S01]  /*0680*/  ISETP.NE.AND P0, PT, R9, RZ, PT ;  /* 0x000000ff0900720c */ /* 0x000fe20003f05270 */
[----:B------:R-:W-:Y:S01]  /*0690*/  BSSY.RECONVERGENT B0, `(.L_x_19) ;  /* 0x0000023000007945 */ /* 0x000fe20003800200 */
[----:B------:R-:W-:-:S11]  /*06a0*/  VIADD R3, R7, 0xffffffff ;  /* 0xffffffff07037836 */ /* 0x000fd60000000000 */
[----:B------:R-:W-:Y:S05]  /*06b0*/  @P0 BRA `(.L_x_20) ;  /* 0x0000000000800947 */ /* 0x000fea0003800000 */
[----:B------:R-:W-:Y:S01]  /*06c0*/  ISETP.GT.AND P0, PT, R8, 0x1, PT ;  /* 0x000000010800780c */ /* 0x000fe20003f04270 */
[----:B------:R-:W-:-:S12]  /*06d0*/  BSSY.RELIABLE B1, `(.L_x_21) ;  /* 0x0000012000017945 */ /* 0x000fd80003800100 */
[----:B------:R-:W-:Y:S05]  /*06e0*/  @P0 BRA `(.L_x_22) ;  /* 0x0000000000100947 */ /* 0x000fea0003800000 */
[----:B------:R-:W-:-:S13]  /*06f0*/  ISETP.NE.AND P0, PT, R8, 0x1, PT ;  /* 0x000000010800780c */ /* 0x000fda0003f05270 */
[----:B------:R-:W-:Y:S05]  /*0700*/  @P0 BREAK.RELIABLE B1 ;  /* 0x0000000000010942 */ /* 0x000fea0003800100 */
[----:B------:R-:W-:Y:S05]  /*0710*/  @!P0 BRA `(.L_x_23) ;  /* 0x0000000000348947 */ /* 0x000fea0003800000 */
[----:B------:R-:W-:Y:S05]  /*0720*/  BRA `(.L_x_20) ;  /* 0x0000000000647947 */ /* 0x000fea0003800000 */
.L_x_22:
[----:B------:R-:W2:Y:S01]  /*0730*/  LDCU UR6, c[0x0][0x398] ;  /* 0x00007300ff0677ac */ /* 0x000ea20008000800 */
[----:B01----:R-:W-:Y:S01]  /*0740*/  IMAD R10, R3, UR11, R2 ;  /* 0x0000000b030a7c24 */ /* 0x003fe2000f8e0202 */
[----:B------:R-:W0:Y:S03]  /*0750*/  LDCU.64 UR12, c[0x0][0x380] ;  /* 0x00007000ff0c77ac */ /* 0x000e260008000a00 */
[----:B--2---:R-:W-:-:S05]  /*0760*/  IMAD R10, R10, UR6, RZ ;  /* 0x000000060a0a7c24 */ /* 0x004fca000f8e02ff */
        /* <DEDUP_REMOVED lines=8> */
.L_x_23:
[----:B------:R-:W-:Y:S05]  /*07f0*/  BSYNC.RELIABLE B1 ;  /* 0x0000000000017941 */ /* 0x000fea0003800100 */
.L_x_21:
        /* <DEDUP_REMOVED lines=12> */
.L_x_20:
[----:B------:R-:W-:Y:S05]  /*08c0*/  BSYNC.RECONVERGENT B0 ;  /* 0x0000000000007941 */ /* 0x000fea0003800200 */
.L_x_19:
[----:B------:R-:W-:Y:S05]  /*08d0*/  WARPSYNC.ALL ;  /* 0x0000000000007948 */ /* 0x000fea0003800000 */
[----:B------:R-:W3:Y:S01]  /*08e0*/  LDC R19, c[0x0][0x398] ;  /* 0x0000e600ff137b82 */ /* 0x000ee20000000800 */
[----:B------:R-:W4:Y:S01]  /*08f0*/  LDCU.64 UR6, c[0x0][0x380] ;  /* 0x00007000ff0677ac */ /* 0x000f220008000a00 */
[----:B------:R-:W-:-:S04]  /*0900*/  IMAD R3, R3, UR11, R8 ;  /* 0x0000000b03037c24 */ /* 0x000fc8000f8e0208 */
[----:B---3--:R-:W-:-:S05]  /*0910*/  IMAD R3, R3, R19, RZ ;  /* 0x0000001303037224 */ /* 0x008fca00078e02ff */
[----:B----4-:R-:W-:-:S04]  /*0920*/  IADD3 R12, P0, PT, R3, UR6, RZ ;  /* 0x00000006030c7c10 */ /* 0x010fc8000ff1e0ff */
[----:B------:R-:W-:-:S05]  /*0930*/  LEA.HI.X.SX32 R13, R3, UR7, 0x1, P0 ;  /* 0x00000007030d7c11 */ /* 0x000fca00080f0eff */
[----:B012---:R-:W2:Y:S04]  /*0940*/  LDG.E.U8 R10, desc[UR8][R12.64+0x2] ;  /* 0x000002080c0a7981 */ /* 0x007ea8000c1e1100 */
        /* <DEDUP_REMOVED lines=27> */
.L_x_24:
[----:B------:R-:W-:Y:S05]  /*0b00*/  BSYNC.RECONVERGENT B0 ;  /* 0x0000000000007941 */ /* 0x000fea0003800200 */
.L_x_18:
[----:B------:R-:W-:-:S13]  /*0b10*/  ISETP.GE.AND P4, PT, R7, R6, PT ;  /* 0x000000060700720c */ /* 0x000fda0003f86270 */
[----:B------:R-:W-:Y:S05]  /*0b20*/  @P4 BRA `(.L_x_25) ;  /* 0x0000000400204947 */ /* 0x000fea0003800000 */
[----:B------:R-:W-:Y:S01]  /*0b30*/  ISETP.NE.AND P0, PT, R9, RZ, PT ;  /* 0x000000ff0900720c */ /* 0x000fe20003f05270 */
[----:B------:R-:W-:-:S12]  /*0b40*/  BSSY.RECONVERGENT B0, `(.L_x_26) ;  /* 0x0000022000007945 */ /* 0x000fd80003800200 */
        /* <DEDUP_REMOVED lines=8> */
.L_x_29:
[----:B------:R-:W2:Y:S01]  /*0bd0*/  LDCU UR6, c[0x0][0x398] ;  /* 0x00007300ff0677ac */ /* 0x000ea20008000800 */
[----:B------:R-:W-:Y:S01]  /*0be0*/  IMAD R3, R7, UR11, R2 ;  /* 0x0000000b07037c24 */ /* 0x000fe2000f8e0202 */
[----:B------:R-:W3:Y:S03]  /*0bf0*/  LDCU.64 UR12, c[0x0][0x380] ;  /* 0x00007000ff0c77ac */ /* 0x000ee60008000a00 */
[----:B--2---:R-:W-:-:S05]  /*0c00*/  IMAD R3, R3, UR6, RZ ;  /* 0x0000000603037c24 */ /* 0x004fca000f8e02ff */
[----:B---3--:R-:W-:-:S04]  /*0c10*/  IADD3 R12, P0, PT, R3, UR12, RZ ;  /* 0x0000000c030c7c10 */ /* 0x008fc8000ff1e0ff */
[----:B------:R-:W-:-:S05]  /*0c20*/  LEA.HI.X.SX32 R13, R3, UR13, 0x1, P0 ;  /* 0x0000000d030d7c11 */ /* 0x000fca00080f0eff */
[----:B0-----:R-:W2:Y:S04]  /*0c30*/  LDG.E.U8 R14, desc[UR8][R12.64+0x2] ;  /* 0x000002080c0e7981 */ /* 0x001ea8000c1e1100 */
[----:B------:R-:W3:Y:S04]  /*0c40*/  LDG.E.U8 R3, desc[UR8][R12.64+0x1] ;  /* 0x000001080c037981 */ /* 0x000ee8000c1e1100 */
[----:B-1----:R-:W4:Y:S04]  /*0c50*/  LDG.E.U8 R10, desc[UR8][R12.64] ;  /* 0x000000080c0a7981 */ /* 0x002f28000c1e1100 */
[----:B--2---:R2:W-:Y:S04]  /*0c60*/  STS.U8 [UR10+0x408], R14 ;  /* 0x0004080eff007988 */ /* 0x0045e8000800000a */
[----:B---3--:R2:W-:Y:S04]  /*0c70*/  STS.U8 [UR10+0xe1c], R3 ;  /* 0x000e1c03ff007988 */ /* 0x0085e8000800000a */
[----:B----4-:R2:W-:Y:S02]  /*0c80*/  STS.U8 [UR10+0x1830], R10 ;  /* 0x0018300aff007988 */ /* 0x0105e4000800000a */
.L_x_30:
[----:B------:R-:W-:Y:S05]  /*0c90*/  BSYNC.RELIABLE B1 ;  /* 0x0000000000017941 */ /* 0x000fea0003800100 */
.L_x_28:
[----:B------:R-:W3:Y:S01]  /*0ca0*/  LDCU UR6, c[0x0][0x398] ;  /* 0x00007300ff0677ac */ /* 0x000ee20008000800 */
[----:B--2---:R-:W-:Y:S01]  /*0cb0*/  IMAD R3, R7, UR11, R4 ;  /* 0x0000000b07037c24 */ /* 0x004fe2000f8e0204 */
[----:B------:R-:W2:Y:S03]  /*0cc0*/  LDCU.64 UR12, c[0x0][0x380] ;  /* 0x00007000ff0c77ac */ /* 0x000ea60008000a00 */
[----:B---3--:R-:W-:-:S05]  /*0cd0*/  IMAD R3, R3, UR6, RZ ;  /* 0x0000000603037c24 */ /* 0x008fca000f8e02ff */
[----:B--2---:R-:W-:-:S04]  /*0ce0*/  IADD3 R12, P0, PT, R3, UR12, RZ ;  /* 0x0000000c030c7c10 */ /* 0x004fc8000ff1e0ff */
[----:B------:R-:W-:-:S05]  /*0cf0*/  LEA.HI.X.SX32 R13, R3, UR13, 0x1, P0 ;  /* 0x0000000d030d7c11 */ /* 0x000fca00080f0eff */
[----:B0-----:R-:W2:Y:S04]  /*0d00*/  LDG.E.U8 R14, desc[UR8][R12.64+0x2] ;  /* 0x000002080c0e7981 */ /* 0x001ea8000c1e1100 */
[----:B------:R-:W3:Y:S04]  /*0d10*/  LDG.E.U8 R3, desc[UR8][R12.64+0x1] ;  /* 0x000001080c037981 */ /* 0x000ee8000c1e1100 */
[----:B-1----:R-:W4:Y:S04]  /*0d20*/  LDG.E.U8 R10, desc[UR8][R12.64] ;  /* 0x000000080c0a7981 */ /* 0x002f28000c1e1100 */
[----:B--2---:R2:W-:Y:S04]  /*0d30*/  STS.U8 [UR10+0x409], R14 ;  /* 0x0004090eff007988 */ /* 0x0045e8000800000a */
[----:B---3--:R2:W-:Y:S04]  /*0d40*/  STS.U8 [UR10+0xe1d], R3 ;  /* 0x000e1d03ff007988 */ /* 0x0085e8000800000a */
[----:B----4-:R2:W-:Y:S02]  /*0d50*/  STS.U8 [UR10+0x1831], R10 ;  /* 0x0018310aff007988 */ /* 0x0105e4000800000a */
.L_x_27:
[----:B------:R-:W-:Y:S05]  /*0d60*/  BSYNC.RECONVERGENT B0 ;  /* 0x0000000000007941 */ /* 0x000fea0003800200 */
.L_x_26:
[----:B------:R-:W-:Y:S05]  /*0d70*/  WARPSYNC.ALL ;  /* 0x0000000000007948 */ /* 0x000fea0003800000 */
[----:B------:R-:W3:Y:S01]  /*0d80*/  LDC R19, c[0x0][0x398] ;  /* 0x0000e600ff137b82 */ /* 0x000ee20000000800 */
[----:B------:R-:W4:Y:S01]  /*0d90*/  LDCU.64 UR6, c[0x0][0x380] ;  /* 0x00007000ff0677ac */ /* 0x000f220008000a00 */
[----:B--2---:R-:W-:-:S04]  /*0da0*/  IMAD R3, R7, UR11, R8 ;  /* 0x0000000b07037c24 */ /* 0x004fc8000f8e0208 */
[----:B---3--:R-:W-:-:S05]  /*0db0*/  IMAD R3, R3, R19, RZ ;  /* 0x0000001303037224 */ /* 0x008fca00078e02ff */
[----:B----4-:R-:W-:-:S04]  /*0dc0*/  IADD3 R12, P0, PT, R3, UR6, RZ ;  /* 0x00000006030c7c10 */ /* 0x010fc8000ff1e0ff */
[----:B------:R-:W-:-:S05]  /*0dd0*/  LEA.HI.X.SX32 R13, R3, UR7, 0x1, P0 ;  /* 0x00000007030d7c11 */ /* 0x000fca00080f0eff */
[----:B01----:R-:W2:Y:S04]  /*0de0*/  LDG.E.U8 R10, desc[UR8][R12.64+0x2] ;  /* 0x000002080c0a7981 */ /* 0x003ea8000c1e1100 */
        /* <DEDUP_REMOVED lines=27> */
.L_x_31:
[----:B------:R-:W-:Y:S05]  /*0fa0*/  BSYNC.RECONVERGENT B0 ;  /* 0x0000000000007941 */ /* 0x000fea0003800200 */
.L_x_25:
        /* <DEDUP_REMOVED lines=12> */
.L_x_36:
        /* <DEDUP_REMOVED lines=12> */
.L_x_37:
[----:B------:R-:W-:Y:S05]  /*1130*/  BSYNC.RELIABLE B1 ;  /* 0x0000000000017941 */ /* 0x000fea0003800100 */
.L_x_35:
[----:B------:R-:W2:Y:S01]  /*1140*/  LDCU UR6, c[0x0][0x398] ;  /* 0x00007300ff0677ac */ /* 0x000ea20008000800 */
[----:B0-----:R-:W-:Y:S01]  /*1150*/  IMAD R3, R5, UR11, R4 ;  /* 0x0000000b05037c24 */ /* 0x001fe2000f8e0204 */
[----:B------:R-:W0:Y:S03]  /*1160*/  LDCU.64 UR12, c[0x0][0x380] ;  /* 0x00007000ff0c77ac */ /* 0x000e260008000a00 */
[----:B--2---:R-:W-:-:S05]  /*1170*/  IMAD R3, R3, UR6, RZ ;  /* 0x0000000603037c24 */ /* 0x004fca000f8e02ff */
[----:B0-----:R-:W-:-:S04]  /*1180*/  IADD3 R12, P0, PT, R3, UR12, RZ ;  /* 0x0000000c030c7c10 */ /* 0x001fc8000ff1e0ff */
[----:B------:R-:W-:-:S05]  /*1190*/  LEA.HI.X.SX32 R13, R3, UR13, 0x1, P0 ;  /* 0x0000000d030d7c11 */ /* 0x000fca00080f0eff */
[----:B------:R-:W2:Y:S04]  /*11a0*/  LDG.E.U8 R14, desc[UR8][R12.64+0x2] ;  /* 0x000002080c0e7981 */ /* 0x000ea8000c1e1100 */
[----:B------:R-:W3:Y:S04]  /*11b0*/  LDG.E.U8 R3, desc[UR8][R12.64+0x1] ;  /* 0x000001080c037981 */ /* 0x000ee8000c1e1100 */
[----:B-1----:R-:W4:Y:S04]  /*11c0*/  LDG.E.U8 R10, desc[UR8][R12.64] ;  /* 0x000000080c0a7981 */ /* 0x002f28000c1e1100 */
[----:B--2---:R2:W-:Y:S04]  /*11d0*/  STS.U8 [UR10+0x60d], R14 ;  /* 0x00060d0eff007988 */ /* 0x0045e8000800000a */
[----:B---3--:R2:W-:Y:S04]  /*11e0*/  STS.U8 [UR10+0x1021], R3 ;  /* 0x00102103ff007988 */ /* 0x0085e8000800000a */
[----:B----4-:R2:W-:Y:S02]  /*11f0*/  STS.U8 [UR10+0x1a35], R10 ;  /* 0x001a350aff007988 */ /* 0x0105e4000800000a */
.L_x_34:
[----:B------:R-:W-:Y:S05]  /*1200*/  BSYNC.RECONVERGENT B0 ;  /* 0x0000000000007941 */ /* 0x000fea0003800200 */
.L_x_33:
        /* <DEDUP_REMOVED lines=18> */
[----:B------:R-:W-:-:S05]  /*1330*/  @!P1 IMAD R3, R19, 0x2, R3 ;  /* 0x0000000213039824 */ /* 0x000fca00078e0203 */
[----:B0-----:R-:W-:-:S04]  /*1340*/  @!P1 IADD3 R14, P2, PT, R3, UR6, RZ ;  /* 0x00000006030e9c10 */ /* 0x001fc8000ff5e0ff */
[----:B------:R-:W-:Y:S02]  /*1350*/  @!P1 LEA.HI.X.SX32 R15, R3, UR7, 0x1, P2 ;  /* 0x00000007030f9c11 */ /* 0x000fe400090f0eff */
[----:B------:R-:W-:-:S03]  /*1360*/  @!P0 IADD3 R12, P2, PT, R12, R19, RZ ;  /* 0x000000130c0c8210 */ /* 0x000fc60007f5e0ff */
[----:B------:R-:W2:Y:S01]  /*1370*/  @!P1 LDG.E.U8 R10, desc[UR8][R14.64+0x2] ;  /* 0x000002080e0a9981 */ /* 0x000ea2000c1e1100 */
[----:B------:R-:W-:-:S03]  /*1380*/  @!P0 LEA.HI.X.SX32 R13, R19, R13, 0x1, P2 ;  /* 0x0000000d130d8211 */ /* 0x000fc600010f0eff */
[----:B------:R-:W3:Y:S04]  /*1390*/  @!P1 LDG.E.U8 R16, desc[UR8][R14.64+0x1] ;  /* 0x000001080e109981 */ /* 0x000ee8000c1e1100 */
[----:B------:R-:W4:Y:S04]  /*13a0*/  @!P1 LDG.E.U8 R20, desc[UR8][R14.64] ;  /* 0x000000080e149981 */ /* 0x000f28000c1e1100 */
[----:B------:R-:W5:Y:S04]  /*13b0*/  @!P0 LDG.E.U8 R22, desc[UR8][R12.64+0x2] ;  /* 0x000002080c168981 */ /* 0x000f68000c1e1100 */
[----:B------:R-:W5:Y:S04]  /*13c0*/  @!P0 LDG.E.U8 R24, desc[UR8][R12.64+0x1] ;  /* 0x000001080c188981 */ /* 0x000f68000c1e1100 */
[----:B------:R-:W5:Y:S04]  /*13d0*/  @!P0 LDG.E.U8 R26, desc[UR8][R12.64] ;  /* 0x000000080c1a8981 */ /* 0x000f68000c1e1100 */
[----:B--2---:R1:W-:Y:S04]  /*13e0*/  @!P1 STS.U8 [R9+UR10+0x610], R10 ;  /* 0x0006100a09009988 */ /* 0x0043e8000800000a */
[----:B---3--:R1:W-:Y:S04]  /*13f0*/  @!P1 STS.U8 [R9+UR4+0x610], R16 ;  /* 0x0006101009009988 */ /* 0x0083e80008000004 */
[----:B----4-:R1:W-:Y:S04]  /*1400*/  @!P1 STS.U8 [R9+UR5+0x610], R20 ;  /* 0x0006101409009988 */ /* 0x0103e80008000005 */
[----:B-----5:R1:W-:Y:S04]  /*1410*/  @!P0 STS.U8 [R9+UR10+0x60f], R22 ;  /* 0x00060f1609008988 */ /* 0x0203e8000800000a */
[----:B------:R1:W-:Y:S04]  /*1420*/  @!P0 STS.U8 [R9+UR4+0x60f], R24 ;  /* 0x00060f1809008988 */ /* 0x0003e80008000004 */
[----:B------:R1:W-:Y:S02]  /*1430*/  @!P0 STS.U8 [R9+UR5+0x60f], R26 ;  /* 0x00060f1a09008988 */ /* 0x0003e40008000005 */
.L_x_38:
[----:B------:R-:W-:Y:S05]  /*1440*/  BSYNC.RECONVERGENT B0 ;  /* 0x0000000000007941 */ /* 0x000fea0003800200 */
.L_x_32:
[----:B------:R-:W-:-:S04]  /*1450*/  ISETP.GE.AND P0, PT, R11, R6, PT ;  /* 0x000000060b00720c */ /* 0x000fc80003f06270 */
[----:B01----:R-:W-:-:S09]  /*1460*/  P2R R10, PR, RZ, 0x1 ;  /* 0x00000001ff0a7803 */ /* 0x003fd20000000000 */
        /* <DEDUP_REMOVED lines=11> */
.L_x_43:
        /* <DEDUP_REMOVED lines=9> */
[----:B--2---:R0:W-:Y:S04]  /*15b0*/  STS.U8 [UR10+0x810], R15 ;  /* 0x0008100fff007988 */ /* 0x0041e8000800000a */
[----:B---3--:R0:W-:Y:S04]  /*15c0*/  STS.U8 [UR10+0x1224], R3 ;  /* 0x00122403ff007988 */ /* 0x0081e8000800000a */
[----:B----4-:R0:W-:Y:S02]  /*15d0*/  STS.U8 [UR10+0x1c38], R14 ;  /* 0x001c380eff007988 */ /* 0x0101e4000800000a */
.L_x_44:
[----:B------:R-:W-:Y:S05]  /*15e0*/  BSYNC.RELIABLE B1 ;  /* 0x0000000000017941 */ /* 0x000fea0003800100 */
.L_x_42:
[----:B------:R-:W1:Y:S01]  /*15f0*/  LDCU UR6, c[0x0][0x398] ;  /* 0x00007300ff0677ac */ /* 0x000e620008000800 */
[----:B------:R-:W-:Y:S01]  /*1600*/  IMAD R4, R11, UR11, R4 ;  /* 0x0000000b0b047c24 */ /* 0x000fe2000f8e0204 */
[----:B------:R-:W2:Y:S03]  /*1610*/  LDCU.64 UR12, c[0x0][0x380] ;  /* 0x00007000ff0c77ac */ /* 0x000ea60008000a00 */
[----:B-1----:R-:W-:-:S05]  /*1620*/  IMAD R4, R4, UR6, RZ ;  /* 0x0000000604047c24 */ /* 0x002fca000f8e02ff */
[----:B--2---:R-:W-:-:S04]  /*1630*/  IADD3 R12, P0, PT, R4, UR12, RZ ;  /* 0x0000000c040c7c10 */ /* 0x004fc8000ff1e0ff */
[----:B------:R-:W-:-:S05]  /*1640*/  LEA.HI.X.SX32 R13, R4, UR13, 0x1, P0 ;  /* 0x0000000d040d7c11 */ /* 0x000fca00080f0eff */
[----:B0-----:R-:W2:Y:S04]  /*1650*/  LDG.E.U8 R14, desc[UR8][R12.64+0x2] ;  /* 0x000002080c0e7981 */ /* 0x001ea8000c1e1100 */
[----:B------:R-:W3:Y:S04]  /*1660*/  LDG.E.U8 R3, desc[UR8][R12.64+0x1] ;  /* 0x000001080c037981 */ /* 0x000ee8000c1e1100 */
[----:B------:R-:W4:Y:S04]  /*1670*/  LDG.E.U8 R4, desc[UR8][R12.64] ;  /* 0x000000080c047981 */ /* 0x000f28000c1e1100 */
[----:B--2---:R0:W-:Y:S04]  /*1680*/  STS.U8 [UR10+0x811], R14 ;  /* 0x0008110eff007988 */ /* 0x0041e8000800000a */
[----:B---3--:R0:W-:Y:S04]  /*1690*/  STS.U8 [UR10+0x1225], R3 ;  /* 0x00122503ff007988 */ /* 0x0081e8000800000a */
[----:B----4-:R0:W-:Y:S02]  /*16a0*/  STS.U8 [UR10+0x1c39], R4 ;  /* 0x001c3904ff007988 */ /* 0x0101e4000800000a */
.L_x_41:
[----:B------:R-:W-:Y:S05]  /*16b0*/  BSYNC.RECONVERGENT B0 ;  /* 0x0000000000007941 */ /* 0x000fea0003800200 */
.L_x_40:
[----:B------:R-:W-:Y:S05]  /*16c0*/  WARPSYNC.ALL ;  /* 0x0000000000007948 */ /* 0x000fea0003800000 */
[----:B------:R-:W1:Y:S01]  /*16d0*/  LDC R19, c[0x0][0x398] ;  /* 0x0000e600ff137b82 */ /* 0x000e620000000800 */
[----:B------:R-:W2:Y:S01]  /*16e0*/  LDCU.64 UR6, c[0x0][0x380] ;  /* 0x00007000ff0677ac */ /* 0x000ea20008000a00 */
[----:B0-----:R-:W-:-:S04]  /*16f0*/  IMAD R3, R11, UR11, R8 ;  /* 0x0000000b0b037c24 */ /* 0x001fc8000f8e0208 */
[----:B-1----:R-:W-:-:S05]  /*1700*/  IMAD R3, R3, R19, RZ ;  /* 0x0000001303037224 */ /* 0x002fca00078e02ff */
[----:B--2---:R-:W-:-:S04]  /*1710*/  IADD3 R12, P0, PT, R3, UR6, RZ ;  /* 0x00000006030c7c10 */ /* 0x004fc8000ff1e0ff */
[----:B------:R-:W-:-:S05]  /*1720*/  LEA.HI.X.SX32 R13, R3, UR7, 0x1, P0 ;  /* 0x00000007030d7c11 */ /* 0x000fca00080f0eff */
[----:B------:R-:W2:Y:S04]  /*1730*/  LDG.E.U8 R4, desc[UR8][R12.64+0x2] ;  /* 0x000002080c047981 */ /* 0x000ea8000c1e1100 */
        /* <DEDUP_REMOVED lines=8> */
[----:B------:R-:W-:-:S13]  /*17c0*/  ISETP.GE.U32.AND P0, PT, R18, UR11, PT ;  /* 0x0000000b12007c0c */ /* 0x000fda000bf06070 */
[----:B------:R-:W-:-:S05]  /*17d0*/  @!P0 IMAD R3, R19, 0x2, R3 ;  /* 0x0000000213038824 */ /* 0x000fca00078e0203 */
[----:B0-----:R-:W-:-:S04]  /*17e0*/  @!P0 IADD3 R14, P1, PT, R3, UR6, RZ ;  /* 0x00000006030e8c10 */ /* 0x001fc8000ff3e0ff */
[----:B------:R-:W-:Y:S02]  /*17f0*/  @!P0 LEA.HI.X.SX32 R15, R3, UR7, 0x1, P1 ;  /* 0x00000007030f8c11 */ /* 0x000fe400088f0eff */
[----:B------:R-:W-:-:S03]  /*1800*/  ISETP.GE.U32.AND P1, PT, R17, UR11, PT ;  /* 0x0000000b11007c0c */ /* 0x000fc6000bf26070 */
[----:B------:R-:W2:Y:S04]  /*1810*/  @!P0 LDG.E.U8 R0, desc[UR8][R14.64+0x2] ;  /* 0x000002080e008981 */ /* 0x000ea8000c1e1100 */
[----:B------:R-:W3:Y:S04]  /*1820*/  @!P0 LDG.E.U8 R4, desc[UR8][R14.64+0x1] ;  /* 0x000001080e048981 */ /* 0x000ee8000c1e1100 */
[----:B------:R-:W4:Y:S02]  /*1830*/  @!P0 LDG.E.U8 R16, desc[UR8][R14.64] ;  /* 0x000000080e108981 */ /* 0x000f24000c1e1100 */
[----:B------:R-:W-:-:S04]  /*1840*/  @!P1 IADD3 R12, P2, PT, R12, R19, RZ ;  /* 0x000000130c0c9210 */ /* 0x000fc80007f5e0ff */
[----:B------:R-:W-:-:S05]  /*1850*/  @!P1 LEA.HI.X.SX32 R13, R19, R13, 0x1, P2 ;  /* 0x0000000d130d9211 */ /* 0x000fca00010f0eff */
        /* <DEDUP_REMOVED lines=9> */
.L_x_45:
[----:B------:R-:W-:Y:S05]  /*18f0*/  BSYNC.RECONVERGENT B0 ;  /* 0x0000000000007941 */ /* 0x000fea0003800200 */
.L_x_39:
[----:B------:R-:W-:Y:S01]  /*1900*/  BAR.SYNC.DEFER_BLOCKING 0x0 ;  /* 0x0000000000007b1d */ /* 0x000fe20000010000 */
[----:B------:R-:W-:Y:S02]  /*1910*/  ISETP.GE.AND P0, PT, R2, UR11, PT ;  /* 0x0000000b02007c0c */ /* 0x000fe4000bf06270 */
[----:B------:R-:W-:Y:S01]  /*1920*/  CS2R R2, SRZ ;  /* 0x0000000000027805 */ /* 0x000fe2000001ff00 */
[----:B-1----:R-:W-:Y:S01]  /*1930*/  IMAD.MOV.U32 R0, RZ, RZ, RZ ;  /* 0x000000ffff007224 */ /* 0x002fe200078e00ff */
[----:B------:R-:W-:Y:S01]  /*1940*/  ISETP.LT.OR P1, PT, R8, 0x2, P0 ;  /* 0x000000020800780c */ /* 0x000fe20000721670 */
[----:B------:R-:W-:Y:S03]  /*1950*/  BSSY.RECONVERGENT B0, `(.L_x_46) ;  /* 0x0000010000007945 */ /* 0x000fe60003800200 */
[----:B------:R-:W-:Y:S02]  /*1960*/  P2R R12, PR, RZ, 0x2 ;  /* 0x00000002ff0c7803 */ /* 0x000fe40000000000 */
[----:B------:R-:W-:-:S04]  /*1970*/  PLOP3.LUT P1, PT, P1, P6, PT, 0xf8, 0x8f ;  /* 0x00000000008f781c */ /* 0x000fc80000f2df70 */
[----:B0-----:R-:W-:-:S09]  /*1980*/  P2R R14, PR, RZ, 0x2 ;  /* 0x00000002ff0e7803 */ /* 0x001fd20000000000 */
[----:B------:R-:W-:Y:S05]  /*1990*/  @P1 BRA `(.L_x_47) ;  /* 0x00000000002c1947 */ /* 0x000fea0003800000 */
[----:B------:R-:W0:Y:S01]  /*19a0*/  LDS.U8 R0, [R9+UR10] ;  /* 0x0000000a09007984 */ /* 0x000e220008000000 */
[----:B------:R-:W1:Y:S03]  /*19b0*/  LDCU.U8 UR6, c[0x3][URZ] ;  /* 0x00c00000ff0677ac */ /* 0x000e660008000000 */
[----:B------:R-:W2:Y:S04]  /*19c0*/  LDS.U8 R2, [R9+UR4] ;  /* 0x0000000409027984 */ /* 0x000ea80008000000 */
[----:B------:R-:W3:Y:S01]  /*19d0*/  LDS.U8 R4, [R9+UR5] ;  /* 0x0000000509047984 */ /* 0x000ee20008000000 */
[----:B-1----:R-:W1:Y:S01]  /*19e0*/  I2F.S8 R3, UR6 ;  /* 0x0000000600037d06 */ /* 0x002e620008001400 */
[----:B0-----:R-:W-:-:S02]  /*19f0*/  I2FP.F32.U32 R0, R0 ;  /* 0x0000000000007245 */ /* 0x001fc40000201000 */
[----:B--2---:R-:W-:-:S03]  /*1a00*/  I2FP.F32.U32 R2, R2 ;  /* 0x0000000200027245 */ /* 0x004fc60000201000 */
[C---:B-1----:R-:W-:Y:S01]  /*1a10*/  FFMA R0, R3.reuse, R0, RZ ;  /* 0x0000000003007223 */ /* 0x042fe200000000ff */
[----:B---3--:R-:W-:Y:S01]  /*1a20*/  I2FP.F32.U32 R4, R4 ;  /* 0x0000000400047245 */ /* 0x008fe20000201000 */
[----:B------:R-:W-:-:S04]  /*1a30*/  FFMA R2, R3, R2, RZ ;  /* 0x0000000203027223 */ /* 0x000fc800000000ff */
[----:B------:R-:W-:-:S07]  /*1a40*/  FFMA R3, R3, R4, RZ ;  /* 0x0000000403037223 */ /* 0x000fce00000000ff */
.L_x_47:
[----:B------:R-:W-:Y:S05]  /*1a50*/  BSYNC.RECONVERGENT B0 ;  /* 0x0000000000007941 */ /* 0x000fea0003800200 */
.L_x_46:
[C---:B------:R-:W-:Y:S01]  /*1a60*/  ISETP.GT.AND P2, PT, R8.reuse, UR11, PT ;  /* 0x0000000b08007c0c */ /* 0x040fe2000bf44270 */
[----:B------:R-:W-:Y:S03]  /*1a70*/  BSSY.RECONVERGENT B0, `(.L_x_48) ;  /* 0x0000010000007945 */ /* 0x000fe60003800200 */
[----:B------:R-:W-:-:S04]  /*1a80*/  ISETP.LT.OR P2, PT, R8, 0x1, P2 ;  /* 0x000000010800780c */ /* 0x000fc80001741670 */
[----:B------:R-:W-:-:S04]  /*1a90*/  PLOP3.LUT P0, PT, P2, P6, PT, 0xf8, 0x8f ;  /* 0x00000000008f781c */ /* 0x000fc8000170df70 */
[----:B------:R-:W-:-:S09]  /*1aa0*/  P2R R15, PR, RZ, 0x1 ;  /* 0x00000001ff0f7803 */ /* 0x000fd20000000000 */
[----:B------:R-:W-:Y:S05]  /*1ab0*/  @P0 BRA `(.L_x_49) ;  /* 0x00000000002c0947 */ /* 0x000fea0003800000 */
[----:B------:R-:W0:Y:S01]  /*1ac0*/  LDS.U8 R4, [R9+UR10+0x1] ;  /* 0x0000010a09047984 */ /* 0x000e220008000000 */
[----:B------:R-:W1:Y:S03]  /*1ad0*/  LDCU.U8 UR6, c[0x3][0x5] ;  /* 0x00c000a0ff0677ac */ /* 0x000e660008000000 */
[----:B------:R-:W2:Y:S04]  /*1ae0*/  LDS.U8 R16, [R9+UR4+0x1] ;  /* 0x0000010409107984 */ /* 0x000ea80008000000 */
[----:B------:R-:W3:Y:S01]  /*1af0*/  LDS.U8 R20, [R9+UR5+0x1] ;  /* 0x0000010509147984 */ /* 0x000ee20008000000 */
[----:B-1----:R-:W1:Y:S01]  /*1b00*/  I2F.S8 R13, UR6 ;  /* 0x00000006000d7d06 */ /* 0x002e620008001400 */
[----:B0-----:R-:W-:-:S02]  /*1b10*/  I2FP.F32.U32 R4, R4 ;  /* 0x0000000400047245 */ /* 0x001fc40000201000 */
[----:B--2---:R-:W-:-:S03]  /*1b20*/  I2FP.F32.U32 R19, R16 ;  /* 0x0000001000137245 */ /* 0x004fc60000201000 */
[C---:B-1----:R-:W-:Y:S01]  /*1b30*/  FFMA R0, R13.reuse, R4, R0 ;  /* 0x000000040d007223 */ /* 0x042fe20000000000 */
[----:B---3--:R-:W-:Y:S01]  /*1b40*/  I2FP.F32.U32 R20, R20 ;  /* 0x0000001400147245 */ /* 0x008fe20000201000 */
[----:B------:R-:W-:-:S04]  /*1b50*/  FFMA R2, R13, R19, R2 ;  /* 0x000000130d027223 */ /* 0x000fc80000000002 */
[----:B------:R-:W-:-:S07]  /*1b60*/  FFMA R3, R13, R20, R3 ;  /* 0x000000140d037223 */ /* 0x000fce0000000003 */
.L_x_49:
[----:B------:R-:W-:Y:S05]  /*1b70*/  BSYNC.RECONVERGENT B0 ;  /* 0x0000000000007941 */ /* 0x000fea0003800200 */
.L_x_48:
[C---:B------:R-:W-:Y:S01]  /*1b80*/  ISETP.GE.AND P0, PT, R8.reuse, UR11, PT ;  /* 0x0000000b08007c0c */ /* 0x040fe2000bf06270 */
[----:B------:R-:W-:Y:S03]  /*1b90*/  BSSY.RECONVERGENT B0, `(.L_x_50) ;  /* 0x0000011000007945 */ /* 0x000fe60003800200 */
[----:B------:R-:W-:-:S04]  /*1ba0*/  ISETP.LT.OR P1, PT, R8, RZ, P0 ;  /* 0x000000ff0800720c */ /* 0x000fc80000721670 */
[----:B------:R-:W-:Y:S02]  /*1bb0*/  P2R R21, PR, RZ, 0x2 ;  /* 0x00000002ff157803 */ /* 0x000fe40000000000 */
        /* <DEDUP_REMOVED lines=14> */
.L_x_51:
[----:B------:R-:W-:Y:S05]  /*1ca0*/  BSYNC.RECONVERGENT B0 ;  /* 0x0000000000007941 */ /* 0x000fea0003800200 */
.L_x_50:
[----:B------:R-:W-:Y:S01]  /*1cb0*/  ISETP.GE.AND P1, PT, R17, UR11, PT ;  /* 0x0000000b11007c0c */ /* 0x000fe2000bf26270 */
[----:B------:R-:W-:Y:S03]  /*1cc0*/  BSSY.RECONVERGENT B0, `(.L_x_52) ;  /* 0x0000010000007945 */ /* 0x000fe60003800200 */
[----:B------:R-:W-:-:S04]  /*1cd0*/  ISETP.LT.OR P1, PT, R8, -0x1, P1 ;  /* 0xffffffff0800780c */ /* 0x000fc80000f21670 */
        /* <DEDUP_REMOVED lines=14> */
.L_x_53:
[----:B------:R-:W-:Y:S05]  /*1dc0*/  BSYNC.RECONVERGENT B0 ;  /* 0x0000000000007941 */ /* 0x000fea0003800200 */
.L_x_52:
[----:B------:R-:W-:Y:S01]  /*1dd0*/  ISETP.GE.AND P0, PT, R18, UR11, PT ;  /* 0x0000000b12007c0c */ /* 0x000fe2000bf06270 */
[----:B------:R-:W-:Y:S01]  /*1de0*/  BSSY.RECONVERGENT B0, `(.L_x_54) ;  /* 0x0000015000007945 */ /* 0x000fe20003800200 */
[----:B------:R-:W-:Y:S02]  /*1df0*/  P2R R4, PR, RZ, 0x2 ;  /* 0x00000002ff047803 */ /* 0x000fe40000000000 */
[----:B------:R-:W-:Y:S02]  /*1e00*/  ISETP.LT.OR P0, PT, R8, -0x2, P0 ;  /* 0xfffffffe0800780c */ /* 0x000fe40000701670 */
[----:B------:R-:W-:Y:S02]  /*1e10*/  ISETP.NE.AND P1, PT, R21, RZ, PT ;  /* 0x000000ff1500720c */ /* 0x000fe40003f25270 */
[----:B------:R-:W-:Y:S02]  /*1e20*/  PLOP3.LUT P6, PT, P0, P6, PT, 0xf8, 0x8f ;  /* 0x00000000008f781c */ /* 0x000fe400007cdf70 */
[----:B------:R-:W-:-:S02]  /*1e30*/  PLOP3.LUT P1, PT, P1, P5, PT, 0xf8, 0x8f ;  /* 0x00000000008f781c */ /* 0x000fc40000f2bf70 */
[----:B------:R-:W-:Y:S02]  /*1e40*/  P2R R18, PR, RZ, 0x40 ;  /* 0x00000040ff127803 */ /* 0x000fe40000000000 */
[----:B------:R-:W-:Y:S02]  /*1e50*/  P2R R13, PR, RZ, 0x2 ;  /* 0x00000002ff0d7803 */ /* 0x000fe40000000000 */
[----:B------:R-:W-:-:S05]  /*1e60*/  ISETP.NE.AND P1, PT, R4, RZ, PT ;  /* 0x000000ff0400720c */ /* 0x000fca0003f25270 */
[----:B------:R-:W-:Y:S08]  /*1e70*/  @P6 BRA `(.L_x_55) ;  /* 0x00000000002c6947 */ /* 0x000ff00003800000 */
        /* <DEDUP_REMOVED lines=11> */
.L_x_55:
[----:B------:R-:W-:Y:S05]  /*1f30*/  BSYNC.RECONVERGENT B0 ;  /* 0x0000000000007941 */ /* 0x000fea0003800200 */
.L_x_54:
[----:B------:R-:W-:Y:S01]  /*1f40*/  ISETP.NE.AND P6, PT, R12, RZ, PT ;  /* 0x000000ff0c00720c */ /* 0x000fe20003fc5270 */
[----:B------:R-:W-:Y:S03]  /*1f50*/  BSSY.RECONVERGENT B0, `(.L_x_56) ;  /* 0x000000f000007945 */ /* 0x000fe60003800200 */
        /* <DEDUP_REMOVED lines=14> */
.L_x_57:
[----:B------:R-:W-:Y:S05]  /*2040*/  BSYNC.RECONVERGENT B0 ;  /* 0x0000000000007941 */ /* 0x000fea0003800200 */
.L_x_56:
[----:B------:R-:W-:Y:S01]  /*2050*/  PLOP3.LUT P6, PT, P2, P5, PT, 0xf8, 0x8f ;  /* 0x00000000008f781c */ /* 0x000fe200017cbf70 */
[----:B------:R-:W-:Y:S03]  /*2060*/  BSSY.RECONVERGENT B0, `(.L_x_58) ;  /* 0x000000e000007945 */ /* 0x000fe60003800200 */
        /* <DEDUP_REMOVED lines=13> */
.L_x_59:
[----:B------:R-:W-:Y:S05]  /*2140*/  BSYNC.RECONVERGENT B0 ;  /* 0x0000000000007941 */ /* 0x000fea0003800200 */
.L_x_58:
[----:B------:R-:W-:Y:S01]  /*2150*/  ISETP.NE.AND P6, PT, R13, RZ, PT ;  /* 0x000000ff0d00720c */ /* 0x000fe20003fc5270 */
[----:B------:R-:W-:-:S12]  /*2160*/  BSSY.RECONVERGENT B0, `(.L_x_60) ;  /* 0x000000d000007945 */ /* 0x000fd80003800200 */
        /* <DEDUP_REMOVED lines=12> */
.L_x_61:
[----:B------:R-:W-:Y:S05]  /*2230*/  BSYNC.RECONVERGENT B0 ;  /* 0x0000000000007941 */ /* 0x000fea0003800200 */
.L_x_60:
[----:B------:R-:W-:Y:S01]  /*2240*/  PLOP3.LUT P6, PT, P1, P5, PT, 0xf8, 0x8f ;  /* 0x00000000008f781c */ /* 0x000fe20000fcbf70 */
[----:B------:R-:W-:Y:S03]  /*2250*/  BSSY.RECONVERGENT B0, `(.L_x_62) ;  /* 0x0000011000007945 */ /* 0x000fe60003800200 */
[----:B------:R-:W-:Y:S02]  /*2260*/  P2R R21, PR, RZ, 0x40 ;  /* 0x00000040ff157803 */ /* 0x000fe40000000000 */
[----:B------:R-:W-:Y:S02]  /*2270*/  PLOP3.LUT P6, PT, P0, P5, PT, 0xf8, 0x8f ;  /* 0x00000000008f781c */ /* 0x000fe400007cbf70 */
[----:B------:R-:W-:Y:S02]  /*2280*/  ISETP.NE.AND P5, PT, R21, RZ, PT ;  /* 0x000000ff1500720c */ /* 0x000fe40003fa5270 */
[----:B------:R-:W-:-:S11]  /*2290*/  P2R R22, PR, RZ, 0x40 ;  /* 0x00000040ff167803 */ /* 0x000fd60000000000 */
        /* <DEDUP_REMOVED lines=12> */
.L_x_63:
[----:B------:R-:W-:Y:S05]  /*2360*/  BSYNC.RECONVERGENT B0 ;  /* 0x0000000000007941 */ /* 0x000fea0003800200 */
.L_x_62:
[----:B------:R-:W-:Y:S04]  /*2370*/  BSSY.RECONVERGENT B0, `(.L_x_64) ;  /* 0x000000d000007945 */ /* 0x000fe80003800200 */
        /* <DEDUP_REMOVED lines=12> */
.L_x_65:
[----:B------:R-:W-:Y:S05]  /*2440*/  BSYNC.RECONVERGENT B0 ;  /* 0x0000000000007941 */ /* 0x000fea0003800200 */
.L_x_64:
[----:B------:R-:W-:Y:S01]  /*2450*/  ISETP.NE.AND P5, PT, R12, RZ, PT ;  /* 0x000000ff0c00720c */ /* 0x000fe20003fa5270 */
[----:B------:R-:W-:Y:S03]  /*2460*/  BSSY.RECONVERGENT B0, `(.L_x_66) ;  /* 0x000000e000007945 */ /* 0x000fe60003800200 */
[----:B------:R-:W-:-:S13]  /*2470*/  ISETP.GE.OR P5, PT, R7, R6, P5 ;  /* 0x000000060700720c */ /* 0x000fda0002fa6670 */
        /* <DEDUP_REMOVED lines=12> */
.L_x_67:
[----:B------:R-:W-:Y:S05]  /*2540*/  BSYNC.RECONVERGENT B0 ;  /* 0x0000000000007941 */ /* 0x000fea0003800200 */
.L_x_66:
[----:B------:R-:W-:Y:S01]  /*2550*/  ISETP.GE.OR P5, PT, R7, R6, P2 ;  /* 0x000000060700720c */ /* 0x000fe200017a6670 */
        /* <DEDUP_REMOVED lines=14> */
.L_x_69:
[----:B------:R-:W-:Y:S05]  /*2640*/  BSYNC.RECONVERGENT B0 ;  /* 0x0000000000007941 */ /* 0x000fea0003800200 */
.L_x_68:
[C---:B------:R-:W-:Y:S01]  /*2650*/  ISETP.GE.OR P5, PT, R8.reuse, UR11, P4 ;  /* 0x0000000b08007c0c */ /* 0x040fe2000a7a6670 */
[----:B------:R-:W-:Y:S03]  /*2660*/  BSSY.RECONVERGENT B0, `(.L_x_70) ;  /* 0x000000f000007945 */ /* 0x000fe60003800200 */
[----:B------:R-:W-:-:S04]  /*2670*/  ISETP.LT.OR P6, PT, R8, RZ, P5 ;  /* 0x000000ff0800720c */ /* 0x000fc80002fc1670 */
        /* <DEDUP_REMOVED lines=13> */
.L_x_71:
[----:B------:R-:W-:Y:S05]  /*2750*/  BSYNC.RECONVERGENT B0 ;  /* 0x0000000000007941 */ /* 0x000fea0003800200 */
.L_x_70:
[----:B------:R-:W-:Y:S01]  /*2760*/  ISETP.GE.OR P5, PT, R7, R6, P1 ;  /* 0x000000060700720c */ /* 0x000fe20000fa6670 */
        /* <DEDUP_REMOVED lines=13> */
.L_x_73:
[----:B------:R-:W-:Y:S05]  /*2840*/  BSYNC.RECONVERGENT B0 ;  /* 0x0000000000007941 */ /* 0x000fea0003800200 */
.L_x_72:
        /* <DEDUP_REMOVED lines=14> */
.L_x_75:
[----:B------:R-:W-:Y:S05]  /*2930*/  BSYNC.RECONVERGENT B0 ;  /* 0x0000000000007941 */ /* 0x000fea0003800200 */
.L_x_74:
        /* <DEDUP_REMOVED lines=15> */
.L_x_77:
[----:B------:R-:W-:Y:S05]  /*2a30*/  BSYNC.RECONVERGENT B0 ;  /* 0x0000000000007941 */ /* 0x000fea0003800200 */
.L_x_76:
        /* <DEDUP_REMOVED lines=14> */
.L_x_79:
[----:B------:R-:W-:Y:S05]  /*2b20*/  BSYNC.RECONVERGENT B0 ;  /* 0x0000000000007941 */ /* 0x000fea0003800200 */
.L_x_78:
[C---:B------:R-:W-:Y:S01]  /*2b30*/  ISETP.GE.OR P6, PT, R8.reuse, UR11, P3 ;  /* 0x0000000b08007c0c */ /* 0x040fe20009fc6670 */
[----:B------:R-:W-:Y:S01]  /*2b40*/  BSSY.RECONVERGENT B0, `(.L_x_80) ;  /* 0x0000014000007945 */ /* 0x000fe20003800200 */
[----:B------:R-:W-:Y:S02]  /*2b50*/  ISETP.GE.OR P2, PT, R11, R6, P2 ;  /* 0x000000060b00720c */ /* 0x000fe40001746670 */
[----:B------:R-:W-:-:S04]  /*2b60*/  ISETP.LT.OR P6, PT, R8, RZ, P6 ;  /* 0x000000ff0800720c */ /* 0x000fc800037c1670 */
[----:B------:R-:W-:Y:S02]  /*2b70*/  P2R R25, PR, RZ, 0x40 ;  /* 0x00000040ff197803 */ /* 0x000fe40000000000 */
[----:B------:R-:W-:Y:S02]  /*2b80*/  ISETP.NE.AND P6, PT, R12, RZ, PT ;  /* 0x000000ff0c00720c */ /* 0x000fe40003fc5270 */
[----:B------:R-:W-:Y:S02]  /*2b90*/  P2R R12, PR, RZ, 0x4 ;  /* 0x00000004ff0c7803 */ /* 0x000fe40000000000 */
[----:B------:R-:W-:Y:S02]  /*2ba0*/  ISETP.NE.AND P2, PT, R25, RZ, PT ;  /* 0x000000ff1900720c */ /* 0x000fe40003f45270 */
[----:B------:R-:W-:-:S11]  /*2bb0*/  ISETP.GE.OR P6, PT, R11, R6, P6 ;  /* 0x000000060b00720c */ /* 0x000fd600037c6670 */
        /* <DEDUP_REMOVED lines=12> */
.L_x_81:
[----:B------:R-:W-:Y:S05]  /*2c80*/  BSYNC.RECONVERGENT B0 ;  /* 0x0000000000007941 */ /* 0x000fea0003800200 */
.L_x_80:
        /* <DEDUP_REMOVED lines=14> */
.L_x_83:
[----:B------:R-:W-:Y:S05]  /*2d70*/  BSYNC.RECONVERGENT B0 ;  /* 0x0000000000007941 */ /* 0x000fea0003800200 */
.L_x_82:
        /* <DEDUP_REMOVED lines=14> */
.L_x_85:
[----:B------:R-:W-:Y:S05]  /*2e60*/  BSYNC.RECONVERGENT B0 ;  /* 0x0000000000007941 */ /* 0x000fea0003800200 */
.L_x_84:
        /* <DEDUP_REMOVED lines=13> */
.L_x_87:
[----:B------:R-:W-:Y:S05]  /*2f40*/  BSYNC.RECONVERGENT B0 ;  /* 0x0000000000007941 */ /* 0x000fea0003800200 */
.L_x_86:
        /* <DEDUP_REMOVED lines=14> */
.L_x_89:
[----:B------:R-:W-:Y:S05]  /*3030*/  BSYNC.RECONVERGENT B0 ;  /* 0x0000000000007941 */ /* 0x000fea0003800200 */
.L_x_88:
[----:B------:R-:W-:Y:S01]  /*3040*/  ISETP.NE.AND P2, PT, R10, RZ, PT ;  /* 0x000000ff0a00720c */ /* 0x000fe20003f45270 */
[----:B------:R-:W-:Y:S01]  /*3050*/  BSSY.RECONVERGENT B0, `(.L_x_90) ;  /* 0x0000014000007945 */ /* 0x000fe20003800200 */
[CC--:B------:R-:W-:Y:S02]  /*3060*/  ISETP.GE.OR P1, PT, R11.reuse, R6.reuse, P1 ;  /* 0x000000060b00720c */ /* 0x0c0fe40000f26670 */
[----:B------:R-:W-:Y:S02]  /*3070*/  CS2R R4, SRZ ;  /* 0x0000000000047805 */ /* 0x000fe4000001ff00 */
[C---:B------:R-:W-:Y:S01]  /*3080*/  ISETP.GE.OR P2, PT, R8.reuse, UR11, P2 ;  /* 0x0000000b08007c0c */ /* 0x040fe20009746670 */
[C---:B------:R-:W-:Y:S01]  /*3090*/  VIADD R26, R8.reuse, 0xfffffffe ;  /* 0xfffffffe081a7836 */ /* 0x040fe20000000000 */
[----:B------:R-:W-:Y:S01]  /*30a0*/  ISETP.GE.OR P0, PT, R11, R6, P0 ;  /* 0x000000060b00720c */ /* 0x000fe20000706670 */
[----:B------:R-:W-:Y:S01]  /*30b0*/  IMAD.MOV.U32 R6, RZ, RZ, RZ ;  /* 0x000000ffff067224 */ /* 0x000fe200078e00ff */
[----:B------:R-:W-:-:S13]  /*30c0*/  ISETP.LT.OR P2, PT, R8, RZ, P2 ;  /* 0x000000ff0800720c */ /* 0x000fda0001741670 */
        /* <DEDUP_REMOVED lines=12> */
.L_x_91:
[----:B------:R-:W-:Y:S05]  /*3190*/  BSYNC.RECONVERGENT B0 ;  /* 0x0000000000007941 */ /* 0x000fea0003800200 */
.L_x_90:
        /* <DEDUP_REMOVED lines=13> */
.L_x_93:
[----:B------:R-:W-:Y:S05]  /*3270*/  BSYNC.RECONVERGENT B0 ;  /* 0x0000000000007941 */ /* 0x000fea0003800200 */
.L_x_92:
        /* <DEDUP_REMOVED lines=13> */
.L_x_95:
[----:B------:R-:W-:Y:S05]  /*3350*/  BSYNC.RECONVERGENT B0 ;  /* 0x0000000000007941 */ /* 0x000fea0003800200 */
.L_x_94:
[----:B------:R-:W-:Y:S01]  /*3360*/  ISETP.NE.AND P1, PT, R14, RZ, PT ;  /* 0x000000ff0e00720c */ /* 0x000fe20003f25270 */
[----:B------:R-:W-:-:S12]  /*3370*/  BSSY.RECONVERGENT B0, `(.L_x_96) ;  /* 0x000000d000007945 */ /* 0x000fd80003800200 */
        /* <DEDUP_REMOVED lines=8> */
[-C--:B-1----:R-:W-:Y:S01]  /*3400*/  FFMA R4, R4, R11.reuse, RZ ;  /* 0x0000000b04047223 */ /* 0x082fe200000000ff */
[----:B---3--:R-:W-:Y:S01]  /*3410*/  I2FP.F32.U32 R6, R6 ;  /* 0x0000000600067245 */ /* 0x008fe20000201000 */
[----:B------:R-:W-:-:S04]  /*3420*/  FFMA R5, R5, R11, RZ ;  /* 0x0000000b05057223 */ /* 0x000fc800000000ff */
[----:B------:R-:W-:-:S07]  /*3430*/  FFMA R6, R6, R11, RZ ;  /* 0x0000000b06067223 */ /* 0x000fce00000000ff */
.L_x_97:
[----:B------:R-:W-:Y:S05]  /*3440*/  BSYNC.RECONVERGENT B0 ;  /* 0x0000000000007941 */ /* 0x000fea0003800200 */
.L_x_96:
        /* <DEDUP_REMOVED lines=10> */
[-C--:B-1----:R-:W-:Y:S01]  /*34f0*/  FFMA R4, R15, R11.reuse, R4 ;  /* 0x0000000b0f047223 */ /* 0x082fe20000000004 */
[----:B---3--:R-:W-:Y:S01]  /*3500*/  I2FP.F32.U32 R27, R28 ;  /* 0x0000001c001b7245 */ /* 0x008fe20000201000 */
[----:B------:R-:W-:-:S04]  /*3510*/  FFMA R5, R14, R11, R5 ;  /* 0x0000000b0e057223 */ /* 0x000fc80000000005 */
[----:B------:R-:W-:-:S07]  /*3520*/  FFMA R6, R27, R11, R6 ;  /* 0x0000000b1b067223 */ /* 0x000fce0000000006 */
.L_x_99:
[----:B------:R-:W-:Y:S05]  /*3530*/  BSYNC.RECONVERGENT B0 ;  /* 0x0000000000007941 */ /* 0x000fea0003800200 */
.L_x_98:
        /* <DEDUP_REMOVED lines=10> */
[----:B-1----:R-:W-:Y:S01]  /*35e0*/  FFMA R4, R15, R11, R4 ;  /* 0x0000000b0f047223 */ /* 0x002fe20000000004 */
[----:B---3--:R-:W-:Y:S01]  /*35f0*/  I2FP.F32.U32 R27, R27 ;  /* 0x0000001b001b7245 */ /* 0x008fe20000201000 */
[----:B------:R-:W-:-:S04]  /*3600*/  FFMA R5, R16, R11, R5 ;  /* 0x0000000b10057223 */ /* 0x000fc80000000005 */
[----:B------:R-:W-:-:S07]  /*3610*/  FFMA R6, R27, R11, R6 ;  /* 0x0000000b1b067223 */ /* 0x000fce0000000006 */
.L_x_101:
[----:B------:R-:W-:Y:S05]  /*3620*/  BSYNC.RECONVERGENT B0 ;  /* 0x0000000000007941 */ /* 0x000fea0003800200 */
.L_x_100:
        /* <DEDUP_REMOVED lines=14> */
.L_x_103:
[----:B------:R-:W-:Y:S05]  /*3710*/  BSYNC.RECONVERGENT B0 ;  /* 0x0000000000007941 */ /* 0x000fea0003800200 */
.L_x_102:
        /* <DEDUP_REMOVED lines=14> */
.L_x_105:
[----:B------:R-:W-:Y:S05]  /*3800*/  BSYNC.RECONVERGENT B0 ;  /* 0x0000000000007941 */ /* 0x000fea0003800200 */
.L_x_104:
        /* <DEDUP_REMOVED lines=14> */
.L_x_107:
[----:B------:R-:W-:Y:S05]  /*38f0*/  BSYNC.RECONVERGENT B0 ;  /* 0x0000000000007941 */ /* 0x000fea0003800200 */
.L_x_106:
        /* <DEDUP_REMOVED lines=14> */
.L_x_109:
[----:B------:R-:W-:Y:S05]  /*39e0*/  BSYNC.RECONVERGENT B0 ;  /* 0x0000000000007941 */ /* 0x000fea0003800200 */
.L_x_108:
        /* <DEDUP_REMOVED lines=14> */
.L_x_111:
[----:B------:R-:W-:Y:S05]  /*3ad0*/  BSYNC.RECONVERGENT B0 ;  /* 0x0000000000007941 */ /* 0x000fea0003800200 */
.L_x_110:
        /* <DEDUP_REMOVED lines=14> */
.L_x_113:
[----:B------:R-:W-:Y:S05]  /*3bc0*/  BSYNC.RECONVERGENT B0 ;  /* 0x0000000000007941 */ /* 0x000fea0003800200 */
.L_x_112:
        /* <DEDUP_REMOVED lines=14> */
.L_x_115:
[----:B------:R-:W-:Y:S05]  /*3cb0*/  BSYNC.RECONVERGENT B0 ;  /* 0x0000000000007941 */ /* 0x000fea0003800200 */
.L_x_114:
[----:B------:R-:W-:Y:S01]  /*3cc0*/  ISETP.GE.OR P1, PT, R26, UR11, P4 ;  /* 0x0000000b1a007c0c */ /* 0x000fe2000a726670 */
[----:B------:R-:W-:Y:S01]  /*3cd0*/  BSSY.RECONVERGENT B0, `(.L_x_116) ;  /* 0x0000010000007945 */ /* 0x000fe20003800200 */
[C---:B------:R-:W-:Y:S02]  /*3ce0*/  VIADD R16, R8.reuse, 0x1 ;  /* 0x0000000108107836 */ /* 0x040fe40000000000 */
[C---:B------:R-:W-:Y:S01]  /*3cf0*/  ISETP.LT.OR P1, PT, R8.reuse, 0x2, P1 ;  /* 0x000000020800780c */ /* 0x040fe20000f21670 */
[----:B------:R-:W-:-:S12]  /*3d00*/  VIADD R17, R8, 0x2 ;  /* 0x0000000208117836 */ /* 0x000fd80000000000 */
        /* <DEDUP_REMOVED lines=12> */
.L_x_117:
[----:B------:R-:W-:Y:S05]  /*3dd0*/  BSYNC.RECONVERGENT B0 ;  /* 0x0000000000007941 */ /* 0x000fea0003800200 */
.L_x_116:
        /* <DEDUP_REMOVED lines=14> */
.L_x_119:
[----:B------:R-:W-:Y:S05]  /*3ec0*/  BSYNC.RECONVERGENT B0 ;  /* 0x0000000000007941 */ /* 0x000fea0003800200 */
.L_x_118:
        /* <DEDUP_REMOVED lines=14> */
.L_x_121:
[----:B------:R-:W-:Y:S05]  /*3fb0*/  BSYNC.RECONVERGENT B0 ;  /* 0x0000000000007941 */ /* 0x000fea0003800200 */
.L_x_120:
[----:B------:R-:W-:Y:S01]  /*3fc0*/  ISETP.GE.OR P1, PT, R16, UR11, P4 ;  /* 0x0000000b10007c0c */ /* 0x000fe2000a726670 */
[----:B------:R-:W-:Y:S01]  /*3fd0*/  BSSY.RECONVERGENT B0, `(.L_x_122) ;  /* 0x0000010000007945 */ /* 0x000fe20003800200 */
[----:B------:R-:W-:Y:S02]  /*3fe0*/  ISETP.GE.OR P4, PT, R17, UR11, P4 ;  /* 0x0000000b11007c0c */ /* 0x000fe4000a786670 */
[C---:B------:R-:W-:Y:S02]  /*3ff0*/  ISETP.LT.OR P1, PT, R8.reuse, -0x1, P1 ;  /* 0xffffffff0800780c */ /* 0x040fe40000f21670 */
[----:B------:R-:W-:-:S11]  /*4000*/  ISETP.LT.OR P4, PT, R8, -0x2, P4 ;  /* 0xfffffffe0800780c */ /* 0x000fd60002781670 */
        /* <DEDUP_REMOVED lines=12> */
.L_x_123:
[----:B------:R-:W-:Y:S05]  /*40d0*/  BSYNC.RECONVERGENT B0 ;  /* 0x0000000000007941 */ /* 0x000fea0003800200 */
.L_x_122:
        /* <DEDUP_REMOVED lines=13> */
.L_x_125:
[----:B------:R-:W-:Y:S05]  /*41b0*/  BSYNC.RECONVERGENT B0 ;  /* 0x0000000000007941 */ /* 0x000fea0003800200 */
.L_x_124:
[----:B------:R-:W-:Y:S01]  /*41c0*/  ISETP.GE.OR P1, PT, R26, UR11, P3 ;  /* 0x0000000b1a007c0c */ /* 0x000fe20009f26670 */
[----:B------:R-:W-:Y:S03]  /*41d0*/  BSSY.RECONVERGENT B0, `(.L_x_126) ;  /* 0x000000e000007945 */ /* 0x000fe60003800200 */
[----:B------:R-:W-:-:S13]  /*41e0*/  ISETP.LT.OR P1, PT, R8, 0x2, P1 ;  /* 0x000000020800780c */ /* 0x000fda0000f21670 */
        /* <DEDUP_REMOVED lines=12> */
.L_x_127:
[----:B------:R-:W-:Y:S05]  /*42b0*/  BSYNC.RECONVERGENT B0 ;  /* 0x0000000000007941 */ /* 0x000fea0003800200 */
.L_x_126:
[----:B------:R-:W-:Y:S01]  /*42c0*/  BSSY.RECONVERGENT B0, `(.L_x_128) ;  /* 0x000000f000007945 */ /* 0x000fe20003800200 */
[----:B------:R-:W-:Y:S02]  /*42d0*/  ISETP.GE.OR P1, PT, R17, UR11, P3 ;  /* 0x0000000b11007c0c */ /* 0x000fe40009f26670 */
[----:B------:R-:W-:Y:S01]  /*42e0*/  ISETP.GE.OR P3, PT, R16, UR11, P3 ;  /* 0x0000000b10007c0c */ /* 0x000fe20009f66670 */
[----:B------:R-:W-:-:S12]  /*42f0*/  @P5 BRA `(.L_x_129) ;  /* 0x00000000002c5947 */ /* 0x000fd80003800000 */
        /* <DEDUP_REMOVED lines=11> */
.L_x_129:
[----:B------:R-:W-:Y:S05]  /*43b0*/  BSYNC.RECONVERGENT B0 ;  /* 0x0000000000007941 */ /* 0x000fea0003800200 */
.L_x_128:
[----:B------:R-:W-:Y:S01]  /*43c0*/  ISETP.NE.AND P6, PT, R25, RZ, PT ;  /* 0x000000ff1900720c */ /* 0x000fe20003fc5270 */
[----:B------:R-:W-:Y:S01]  /*43d0*/  BSSY.RECONVERGENT B0, `(.L_x_130) ;  /* 0x0000014000007945 */ /* 0x000fe20003800200 */
[----:B------:R-:W-:Y:S02]  /*43e0*/  ISETP.NE.AND P5, PT, R10, RZ, PT ;  /* 0x000000ff0a00720c */ /* 0x000fe40003fa5270 */
[----:B------:R-:W-:Y:S02]  /*43f0*/  ISETP.LT.OR P3, PT, R8, -0x1, P3 ;  /* 0xffffffff0800780c */ /* 0x000fe40001f61670 */
[----:B------:R-:W-:Y:S02]  /*4400*/  ISETP.GE.OR P4, PT, R26, UR11, P5 ;  /* 0x0000000b1a007c0c */ /* 0x000fe4000af86670 */
[----:B------:R-:W-:Y:S02]  /*4410*/  ISETP.GE.OR P5, PT, R16, UR11, P5 ;  /* 0x0000000b10007c0c */ /* 0x000fe4000afa6670 */
[----:B------:R-:W-:-:S02]  /*4420*/  ISETP.LT.OR P1, PT, R8, -0x2, P1 ;  /* 0xfffffffe0800780c */ /* 0x000fc40000f21670 */
[C---:B------:R-:W-:Y:S02]  /*4430*/  ISETP.LT.OR P4, PT, R8.reuse, 0x2, P4 ;  /* 0x000000020800780c */ /* 0x040fe40002781670 */
[----:B------:R-:W-:Y:S01]  /*4440*/  ISETP.LT.OR P5, PT, R8, -0x1, P5 ;  /* 0xffffffff0800780c */ /* 0x000fe20002fa1670 */
        /* <DEDUP_REMOVED lines=12> */
.L_x_131:
[----:B------:R-:W-:Y:S05]  /*4510*/  BSYNC.RECONVERGENT B0 ;  /* 0x0000000000007941 */ /* 0x000fea0003800200 */
.L_x_130:
        /* <DEDUP_REMOVED lines=13> */
.L_x_133:
[----:B------:R-:W-:Y:S05]  /*45f0*/  BSYNC.RECONVERGENT B0 ;  /* 0x0000000000007941 */ /* 0x000fea0003800200 */
.L_x_132:
        /* <DEDUP_REMOVED lines=13> */
.L_x_135:
[----:B------:R-:W-:Y:S05]  /*46d0*/  BSYNC.RECONVERGENT B0 ;  /* 0x0000000000007941 */ /* 0x000fea0003800200 */
.L_x_134:
        /* <DEDUP_REMOVED lines=13> */
.L_x_137:
[----:B------:R-:W-:Y:S05]  /*47b0*/  BSYNC.RECONVERGENT B0 ;  /* 0x0000000000007941 */ /* 0x000fea0003800200 */
.L_x_136:
        /* <DEDUP_REMOVED lines=14> */
.L_x_139:
[----:B------:R-:W-:Y:S05]  /*48a0*/  BSYNC.RECONVERGENT B0 ;  /* 0x0000000000007941 */ /* 0x000fea0003800200 */
.L_x_138:
        /* <DEDUP_REMOVED lines=13> */
.L_x_141:
[----:B------:R-:W-:Y:S05]  /*4980*/  BSYNC.RECONVERGENT B0 ;  /* 0x0000000000007941 */ /* 0x000fea0003800200 */
.L_x_140:
        /* <DEDUP_REMOVED lines=13> */
.L_x_143:
[----:B------:R-:W-:Y:S05]  /*4a60*/  BSYNC.RECONVERGENT B0 ;  /* 0x0000000000007941 */ /* 0x000fea0003800200 */
.L_x_142:
        /* <DEDUP_REMOVED lines=13> */
.L_x_145:
[----:B------:R-:W-:Y:S05]  /*4b40*/  BSYNC.RECONVERGENT B0 ;  /* 0x0000000000007941 */ /* 0x000fea0003800200 */
.L_x_144:
[----:B------:R-:W-:Y:S01]  /*4b50*/  FFMA R9, R0, R0, RZ ;  /* 0x0000000000097223 */ /* 0x000fe200000000ff */
[----:B------:R-:W-:Y:S01]  /*4b60*/  FFMA R2, R2, R2, RZ ;  /* 0x0000000202027223 */ /* 0x000fe200000000ff */
[----:B------:R-:W-:Y:S01]  /*4b70*/  FFMA R3, R3, R3, RZ ;  /* 0x0000000303037223 */ /* 0x000fe200000000ff */
[----:B------:R-:W-:Y:S01]  /*4b80*/  BSSY.RECONVERGENT B0, `(.L_x_146) ;  /* 0x0000011000007945 */ /* 0x000fe20003800200 */
[----:B------:R-:W-:Y:S01]  /*4b90*/  FFMA R9, R4, R4, R9 ;  /* 0x0000000404097223 */ /* 0x000fe20000000009 */
[----:B------:R-:W-:Y:S01]  /*4ba0*/  FFMA R5, R5, R5, R2 ;  /* 0x0000000505057223 */ /* 0x000fe20000000002 */
[----:B------:R-:W-:Y:S02]  /*4bb0*/  FFMA R6, R6, R6, R3 ;  /* 0x0000000606067223 */ /* 0x000fe40000000003 */
[----:B------:R-:W-:Y:S01]  /*4bc0*/  VIADD R4, R9, 0xf3000000 ;  /* 0xf300000009047836 */ /* 0x000fe20000000000 */
[----:B------:R0:W1:Y:S04]  /*4bd0*/  MUFU.RSQ R0, R9 ;  /* 0x0000000900007308 */ /* 0x0000680000001400 */
[----:B------:R-:W-:-:S13]  /*4be0*/  ISETP.GT.U32.AND P0, PT, R4, 0x727fffff, PT ;  /* 0x727fffff0400780c */ /* 0x000fda0003f04070 */
[----:B01----:R-:W-:Y:S05]  /*4bf0*/  @!P0 BRA `(.L_x_147) ;  /* 0x0000000000148947 */ /* 0x003fea0003800000 */
[----:B------:R-:W-:Y:S01]  /*4c00*/  IMAD.MOV.U32 R0, RZ, RZ, R9 ;  /* 0x000000ffff007224 */ /* 0x000fe200078e0009 */
[----:B------:R-:W-:-:S07]  /*4c10*/  MOV R12, 0x4c30 ;  /* 0x00004c30000c7802 */ /* 0x000fce0000000f00 */
[----:B------:R-:W-:Y:S05]  /*4c20*/  CALL.REL.NOINC `($__internal_1_$__cuda_sm20_sqrt_rn_f32_slowpath) ;  /* 0x0000000000f47944 */ /* 0x000fea0003c00000 */
[----:B------:R-:W-:Y:S01]  /*4c30*/  IMAD.MOV.U32 R2, RZ, RZ, R0 ;  /* 0x000000ffff027224 */ /* 0x000fe200078e0000 */
[----:B------:R-:W-:Y:S06]  /*4c40*/  BRA `(.L_x_148) ;  /* 0x0000000000107947 */ /* 0x000fec0003800000 */
.L_x_147:
[----:B------:R-:W-:Y:S01]  /*4c50*/  FMUL.FTZ R2, R9, R0 ;  /* 0x0000000009027220 */ /* 0x000fe20000410000 */
[----:B------:R-:W-:-:S03]  /*4c60*/  FMUL.FTZ R0, R0, 0.5 ;  /* 0x3f00000000007820 */ /* 0x000fc60000410000 */
[----:B------:R-:W-:-:S04]  /*4c70*/  FFMA R3, -R2, R2, R9 ;  /* 0x0000000202037223 */ /* 0x000fc80000000109 */
[----:B------:R-:W-:-:S07]  /*4c80*/  FFMA R2, R3, R0, R2 ;  /* 0x0000000003027223 */ /* 0x000fce0000000002 */
.L_x_148:
[----:B------:R-:W-:Y:S05]  /*4c90*/  BSYNC.RECONVERGENT B0 ;  /* 0x0000000000007941 */ /* 0x000fea0003800200 */
.L_x_146:
[----:B------:R-:W-:Y:S01]  /*4ca0*/  VIADD R0, R5, 0xf3000000 ;  /* 0xf300000005007836 */ /* 0x000fe20000000000 */
[----:B------:R0:W1:Y:S01]  /*4cb0*/  MUFU.RSQ R4, R5 ;  /* 0x0000000500047308 */ /* 0x0000620000001400 */
[----:B------:R-:W-:Y:S01]  /*4cc0*/  BSSY.RECONVERGENT B0, `(.L_x_149) ;  /* 0x000000c000007945 */ /* 0x000fe20003800200 */
[----:B------:R-:W-:Y:S02]  /*4cd0*/  FMUL R2, R2, 0.125 ;  /* 0x3e00000002027820 */ /* 0x000fe40000400000 */
[----:B------:R-:W-:-:S13]  /*4ce0*/  ISETP.GT.U32.AND P0, PT, R0, 0x727fffff, PT ;  /* 0x727fffff0000780c */ /* 0x000fda0003f04070 */
[----:B01----:R-:W-:Y:S05]  /*4cf0*/  @!P0 BRA `(.L_x_150) ;  /* 0x0000000000108947 */ /* 0x003fea0003800000 */
[----:B------:R-:W-:Y:S01]  /*4d00*/  IMAD.MOV.U32 R0, RZ, RZ, R5 ;  /* 0x000000ffff007224 */ /* 0x000fe200078e0005 */
[----:B------:R-:W-:-:S07]  /*4d10*/  MOV R12, 0x4d30 ;  /* 0x00004d30000c7802 */ /* 0x000fce0000000f00 */
[----:B------:R-:W-:Y:S05]  /*4d20*/  CALL.REL.NOINC `($__internal_1_$__cuda_sm20_sqrt_rn_f32_slowpath) ;  /* 0x0000000000b47944 */ /* 0x000fea0003c00000 */
[----:B------:R-:W-:Y:S05]  /*4d30*/  BRA `(.L_x_151) ;  /* 0x0000000000107947 */ /* 0x000fea0003800000 */
.L_x_150:
[----:B------:R-:W-:Y:S01]  /*4d40*/  FMUL.FTZ R0, R5, R4 ;  /* 0x0000000405007220 */ /* 0x000fe20000410000 */
[----:B------:R-:W-:-:S03]  /*4d50*/  FMUL.FTZ R3, R4, 0.5 ;  /* 0x3f00000004037820 */ /* 0x000fc60000410000 */
[----:B------:R-:W-:-:S04]  /*4d60*/  FFMA R5, -R0, R0, R5 ;  /* 0x0000000000057223 */ /* 0x000fc80000000105 */
[----:B------:R-:W-:-:S07]  /*4d70*/  FFMA R0, R5, R3, R0 ;  /* 0x0000000305007223 */ /* 0x000fce0000000000 */
.L_x_151:
[----:B------:R-:W-:Y:S05]  /*4d80*/  BSYNC.RECONVERGENT B0 ;  /* 0x0000000000007941 */ /* 0x000fea0003800200 */
.L_x_149:
        /* <DEDUP_REMOVED lines=10> */
.L_x_153:
[----:B------:R-:W-:Y:S01]  /*4e30*/  FMUL.FTZ R3, R6, R9 ;  /* 0x0000000906037220 */ /* 0x000fe20000410000 */
[----:B------:R-:W-:-:S03]  /*4e40*/  FMUL.FTZ R4, R9, 0.5 ;  /* 0x3f00000009047820 */ /* 0x000fc60000410000 */
[----:B------:R-:W-:-:S04]  /*4e50*/  FFMA R0, -R3, R3, R6 ;  /* 0x0000000303007223 */ /* 0x000fc80000000106 */
[----:B------:R-:W-:-:S07]  /*4e60*/  FFMA R0, R0, R4, R3 ;  /* 0x0000000400007223 */ /* 0x000fce0000000003 */
.L_x_154:
[----:B------:R-:W-:Y:S05]  /*4e70*/  BSYNC.RECONVERGENT B0 ;  /* 0x0000000000007941 */ /* 0x000fea0003800200 */
.L_x_152:
[----:B------:R-:W0:Y:S01]  /*4e80*/  LDCU UR6, c[0x0][0x394] ;  /* 0x00007280ff0677ac */ /* 0x000e220008000800 */
[----:B------:R-:W-:Y:S01]  /*4e90*/  FMUL R0, R0, 0.125 ;  /* 0x3e00000000007820 */ /* 0x000fe20000400000 */
[----:B------:R-:W-:Y:S01]  /*4ea0*/  FMNMX.NAN R4, R2, 255, PT ;  /* 0x437f000002047809 */ /* 0x000fe20003820000 */
[----:B------:R-:W1:Y:S01]  /*4eb0*/  LDCU UR7, c[0x0][0x398] ;  /* 0x00007300ff0777ac */ /* 0x000e620008000800 */
[----:B------:R-:W-:Y:S02]  /*4ec0*/  FMNMX.NAN R10, R5, 255, PT ;  /* 0x437f0000050a7809 */ /* 0x000fe40003820000 */
[----:B------:R2:W3:Y:S01]  /*4ed0*/  F2I.U32.TRUNC.NTZ R9, R4 ;  /* 0x0000000400097305 */ /* 0x0004e2000020f000 */
[----:B------:R-:W-:Y:S01]  /*4ee0*/  FMNMX.NAN R0, R0, 255, PT ;  /* 0x437f000000007809 */ /* 0x000fe20003820000 */
[----:B------:R-:W4:Y:S06]  /*4ef0*/  LDCU.64 UR4, c[0x0][0x388] ;  /* 0x00007100ff0477ac */ /* 0x000f2c0008000a00 */
[----:B------:R-:W5:Y:S01]  /*4f00*/  F2I.U32.TRUNC.NTZ R11, R10 ;  /* 0x0000000a000b7305 */ /* 0x000f62000020f000 */
[----:B0-----:R-:W-:-:S04]  /*4f10*/  IMAD R7, R7, UR6, R8 ;  /* 0x0000000607077c24 */ /* 0x001fc8000f8e0208 */
[----:B-1----:R-:W-:-:S03]  /*4f20*/  IMAD R7, R7, UR7, RZ ;  /* 0x0000000707077c24 */ /* 0x002fc6000f8e02ff */
[----:B------:R-:W0:Y:S01]  /*4f30*/  F2I.U32.TRUNC.NTZ R13, R0 ;  /* 0x00000000000d7305 */ /* 0x000e22000020f000 */
[C---:B------:R-:W-:Y:S01]  /*4f40*/  VIADD R2, R7.reuse, 0x2 ;  /* 0x0000000207027836 */ /* 0x040fe20000000000 */
[C---:B----4-:R-:W-:Y:S01]  /*4f50*/  IADD3 R6, P2, PT, R7.reuse, UR4, RZ ;  /* 0x0000000407067c10 */ /* 0x050fe2000ff5e0ff */
[----:B------:R-:W-:-:S03]  /*4f60*/  VIADD R5, R7, 0x1 ;  /* 0x0000000107057836 */ /* 0x000fc60000000000 */
[----:B------:R-:W-:Y:S01]  /*4f70*/  IADD3 R2, P0, PT, R2, UR4, RZ ;  /* 0x0000000402027c10 */ /* 0x000fe2000ff1e0ff */
[----:B------:R-:W-:Y:S01]  /*4f80*/  IMAD.X R7, RZ, RZ, UR5, P2 ;  /* 0x00000005ff077e24 */ /* 0x000fe200090e06ff */
[----:B--2---:R-:W-:-:S03]  /*4f90*/  IADD3 R4, P1, PT, R5, UR4, RZ ;  /* 0x0000000405047c10 */ /* 0x004fc6000ff3e0ff */
[----:B------:R-:W-:Y:S02]  /*4fa0*/  IMAD.X R3, RZ, RZ, UR5, P0 ;  /* 0x00000005ff037e24 */ /* 0x000fe400080e06ff */
[----:B------:R-:W-:-:S03]  /*4fb0*/  IMAD.X R5, RZ, RZ, UR5, P1 ;  /* 0x00000005ff057e24 */ /* 0x000fc600088e06ff */
[----:B---3--:R-:W-:Y:S04]  /*4fc0*/  STG.E.U8 desc[UR8][R2.64], R9 ;  /* 0x0000000902007986 */ /* 0x008fe8000c101108 */
[----:B-----5:R-:W-:Y:S04]  /*4fd0*/  STG.E.U8 desc[UR8][R4.64], R11 ;  /* 0x0000000b04007986 */ /* 0x020fe8000c101108 */
[----:B0-----:R-:W-:Y:S01]  /*4fe0*/  STG.E.U8 desc[UR8][R6.64], R13 ;  /* 0x0000000d06007986 */ /* 0x001fe2000c101108 */
[----:B------:R-:W-:Y:S05]  /*4ff0*/  EXIT ;  /* 0x000000000000794d */ /* 0x000fea0003800000 */
        .weak           $__internal_1_$__cuda_sm20_sqrt_rn_f32_slowpath
        .type           $__internal_1_$__cuda_sm20_sqrt_rn_f32_slowpath,@function
        .size           $__internal_1_$__cuda_sm20_sqrt_rn_f32_slowpath,(.L_x_270 - $__internal_1_$__cuda_sm20_sqrt_rn_f32_slowpath)
$__internal_1_$__cuda_sm20_sqrt_rn_f32_slowpath:
[----:B------:R-:W-:-:S13]  /*5000*/  LOP3.LUT P0, RZ, R0, 0x7fffffff, RZ, 0xc0, !PT ;  /* 0x7fffffff00ff7812 */ /* 0x000fda000780c0ff */
[----:B------:R-:W-:Y:S01]  /*5010*/  @!P0 IMAD.MOV.U32 R3, RZ, RZ, R0 ;  /* 0x000000ffff038224 */ /* 0x000fe200078e0000 */
[----:B------:R-:W-:Y:S06]  /*5020*/  @!P0 BRA `(.L_x_155) ;  /* 0x0000000000408947 */ /* 0x000fec0003800000 */
[----:B------:R-:W-:-:S13]  /*5030*/  FSETP.GEU.FTZ.AND P0, PT, R0, RZ, PT ;  /* 0x000000ff0000720b */ /* 0x000fda0003f1e000 */
[----:B------:R-:W-:Y:S01]  /*5040*/  @!P0 IMAD.MOV.U32 R3, RZ, RZ, 0x7fffffff ;  /* 0x7fffffffff038424 */ /* 0x000fe200078e00ff */
        /* <DEDUP_REMOVED lines=9> */
[----:B------:R-:W-:Y:S02]  /*50e0*/  @!P0 IMAD.MOV.U32 R3, RZ, RZ, R0 ;  /* 0x000000ffff038224 */ /* 0x000fe400078e0000 */
[----:B------:R-:W-:-:S04]  /*50f0*/  @P0 FADD.FTZ R10, -R9, -RZ ;  /* 0x800000ff090a0221 */ /* 0x000fc80000010100 */
[----:B------:R-:W-:-:S04]  /*5100*/  @P0 FFMA R10, R9, R10, R4 ;  /* 0x0000000a090a0223 */ /* 0x000fc80000000004 */
[----:B------:R-:W-:-:S04]  /*5110*/  @P0 FFMA R10, R10, R11, R9 ;  /* 0x0000000b0a0a0223 */ /* 0x000fc80000000009 */
[----:B------:R-:W-:-:S07]  /*5120*/  @P0 FMUL.FTZ R3, R10, 2.3283064365386962891e-10 ;  /* 0x2f8000000a030820 */ /* 0x000fce0000410000 */
.L_x_155:
[----:B------:R-:W-:Y:S02]  /*5130*/  IMAD.MOV.U32 R10, RZ, RZ, R12 ;  /* 0x000000ffff0a7224 */ /* 0x000fe400078e000c */
[----:B------:R-:W-:Y:S02]  /*5140*/  IMAD.MOV.U32 R11, RZ, RZ, 0x0 ;  /* 0x00000000ff0b7424 */ /* 0x000fe400078e00ff */
[----:B------:R-:W-:Y:S02]  /*5150*/  IMAD.MOV.U32 R0, RZ, RZ, R3 ;  /* 0x000000ffff007224 */ /* 0x000fe400078e0003 */
[----:B------:R-:W-:Y:S05]  /*5160*/  RET.REL.NODEC R10 `(_Z11sobel_opt_1PhS_jjj) ;  /* 0xffffffac0aa47950 */ /* 0x000fea0003c3ffff */
.L_x_156:
        /* <DEDUP_REMOVED lines=9> */
.L_x_270:


//--------------------- .text._Z14sobel_originalPhS_jjj --------------------------
	.section	.text._Z14sobel_originalPhS_jjj,"ax",@progbits
	.align	128
        .global         _Z14sobel_originalPhS_jjj
        .type           _Z14sobel_originalPhS_jjj,@function
        .size           _Z14sobel_originalPhS_jjj,(.L_x_271 - _Z14sobel_originalPhS_jjj)
        .other          _Z14sobel_originalPhS_jjj,@"STO_CUDA_ENTRY STV_DEFAULT"
_Z14sobel_originalPhS_jjj:
.text._Z14sobel_originalPhS_jjj:
[----:B------:R-:W-:Y:S01]  /*0000*/  LDC R1, c[0x0][0x37c] ;  /* 0x0000df00ff017b82 */ /* 0x000fe20000000800 */
[----:B------:R-:W0:Y:S07]  /*0010*/  S2R R0, SR_TID.X ;  /* 0x0000000000007919 */ /* 0x000e2e0000002100 */
[----:B------:R-:W0:Y:S08]  /*0020*/  S2UR UR4, SR_CTAID.X ;  /* 0x00000000000479c3 */ /* 0x000e300000002500 */
[----:B------:R-:W0:Y:S08]  /*0030*/  LDC R17, c[0x0][0x360] ;  /* 0x0000d800ff117b82 */ /* 0x000e300000000800 */
[----:B------:R-:W1:Y:S01]  /*0040*/  LDC.64 R2, c[0x0][0x390] ;  /* 0x0000e400ff027b82 */ /* 0x000e620000000a00 */
[----:B0-----:R-:W-:Y:S01]  /*0050*/  IMAD R17, R17, UR4, R0 ;  /* 0x0000000411117c24 */ /* 0x001fe2000f8e0200 */
[----:B-1----:R-:W-:-:S04]  /*0060*/  ISETP.NE.AND P0, PT, R3, RZ, PT ;  /* 0x000000ff0300720c */ /* 0x002fc80003f05270 */
[----:B------:R-:W-:-:S13]  /*0070*/  ISETP.GE.U32.OR P0, PT, R17, R2, !P0 ;  /* 0x000000021100720c */ /* 0x000fda0004706470 */
[----:B------:R-:W-:Y:S05]  /*0080*/  @P0 EXIT ;  /* 0x000000000000094d */ /* 0x000fea0003800000 */
[C---:B------:R-:W-:Y:S01]  /*0090*/  VIADD R16, R17.reuse, 0xfffffffe ;  /* 0xfffffffe11107836 */ /* 0x040fe20000000000 */
[----:B------:R-:W0:Y:S01]  /*00a0*/  LDC R23, c[0x0][0x398] ;  /* 0x0000e600ff177b82 */ /* 0x000e220000000800 */
[----:B------:R-:W1:Y:S01]  /*00b0*/  LDCU.U8 UR5, c[0x3][0x10] ;  /* 0x00c00200ff0577ac */ /* 0x000e620008000000 */
[-C--:B------:R-:W-:Y:S02]  /*00c0*/  IMAD R0, R17, R3.reuse, RZ ;  /* 0x0000000311007224 */ /* 0x080fe400078e02ff */
[-C--:B------:R-:W-:Y:S01]  /*00d0*/  IMAD R4, R16, R3.reuse, RZ ;  /* 0x0000000310047224 */ /* 0x080fe200078e02ff */
[----:B------:R-:W2:Y:S01]  /*00e0*/  LDCU.U8 UR6, c[0x3][0xc] ;  /* 0x00c00180ff0677ac */ /* 0x000ea20008000000 */
[----:B------:R-:W-:Y:S02]  /*00f0*/  VIADD R2, R0, 0x2 ;  /* 0x0000000200027836 */ /* 0x000fe40000000000 */
[C---:B------:R-:W-:Y:S01]  /*0100*/  VIADD R6, R4.reuse, 0xffffffff ;  /* 0xffffffff04067836 */ /* 0x040fe20000000000 */
[----:B------:R-:W3:Y:S01]  /*0110*/  LDCU.U8 UR8, c[0x3][0x4] ;  /* 0x00c00080ff0877ac */ /* 0x000ee20008000000 */
[C-C-:B------:R-:W-:Y:S01]  /*0120*/  IMAD.IADD R8, R4.reuse, 0x1, R3.reuse ;  /* 0x0000000104087824 */ /* 0x140fe200078e0203 */
[C---:B------:R-:W-:Y:S01]  /*0130*/  IADD3 R5, PT, PT, R4.reuse, 0x2, RZ ;  /* 0x0000000204057810 */ /* 0x040fe20007ffe0ff */
[----:B------:R-:W-:Y:S01]  /*0140*/  VIADD R13, R4, 0xfffffffe ;  /* 0xfffffffe040d7836 */ /* 0x000fe20000000000 */
[----:B------:R-:W-:Y:S01]  /*0150*/  IADD3 R10, PT, PT, R6, R3, RZ ;  /* 0x00000003060a7210 */ /* 0x000fe20007ffe0ff */
[----:B------:R-:W4:Y:S01]  /*0160*/  LDCU.U8 UR12, c[0x3][0x18] ;  /* 0x00c00300ff0c77ac */ /* 0x000f220008000000 */
[----:B------:R-:W-:Y:S01]  /*0170*/  LEA R14, R3, R8, 0x1 ;  /* 0x00000008030e7211 */ /* 0x000fe200078e08ff */
[C---:B------:R-:W-:Y:S01]  /*0180*/  VIADD R7, R8.reuse, 0x2 ;  /* 0x0000000208077836 */ /* 0x040fe20000000000 */
[----:B------:R-:W-:Y:S01]  /*0190*/  IADD3 R9, PT, PT, R8, -0x2, RZ ;  /* 0xfffffffe08097810 */ /* 0x000fe20007ffe0ff */
[--C-:B------:R-:W-:Y:S01]  /*01a0*/  IMAD.IADD R12, R10, 0x1, R3.reuse ;  /* 0x000000010a0c7824 */ /* 0x100fe200078e0203 */
[----:B------:R-:W5:Y:S01]  /*01b0*/  LDCU.U8 UR15, c[0x3][0x28] ;  /* 0x00c00500ff0f77ac */ /* 0x000f620008000000 */
[----:B------:R-:W-:-:S02]  /*01c0*/  IMAD.IADD R11, R14, 0x1, R3 ;  /* 0x000000010e0b7824 */ /* 0x000fc400078e0203 */
[----:B------:R-:W-:Y:S01]  /*01d0*/  IMAD.IADD R18, R12, 0x1, R3 ;  /* 0x000000010c127824 */ /* 0x000fe200078e0203 */
[----:B------:R-:W5:Y:S01]  /*01e0*/  LDCU.U8 UR18, c[0x3][0x24] ;  /* 0x00c00480ff1277ac */ /* 0x000f620008000000 */
[-C--:B0-----:R-:W-:Y:S02]  /*01f0*/  IMAD R38, R3, R23.reuse, RZ ;  /* 0x0000001703267224 */ /* 0x081fe400078e02ff */
[--C-:B------:R-:W-:Y:S01]  /*0200*/  IMAD R21, R4, R23, R23.reuse ;  /* 0x0000001704157224 */ /* 0x100fe200078e0217 */
[----:B------:R-:W0:Y:S01]  /*0210*/  LDCU.S8 UR7, c[0x3][0x11] ;  /* 0x00c00220ff0777ac */ /* 0x000e220008000200 */
[----:B------:R-:W-:Y:S01]  /*0220*/  IADD3 R15, PT, PT, R18, R3, RZ ;  /* 0x00000003120f7210 */ /* 0x000fe20007ffe0ff */
[C---:B------:R-:W-:Y:S01]  /*0230*/  VIADD R3, R0.reuse, 0xfffffffe ;  /* 0xfffffffe00037836 */ /* 0x040fe20000000000 */
[----:B------:R-:W0:Y:S01]  /*0240*/  LDCU.S8 UR9, c[0x3][0x9] ;  /* 0x00c00120ff0977ac */ /* 0x000e220008000200 */
[-C--:B------:R-:W-:Y:S02]  /*0250*/  IMAD R4, R5, R23.reuse, 0x2 ;  /* 0x0000000205047424 */ /* 0x080fe400078e0217 */
[-C--:B------:R-:W-:Y:S01]  /*0260*/  IMAD R5, R13, R23.reuse, 0x2 ;  /* 0x000000020d057424 */ /* 0x080fe200078e0217 */
[----:B------:R-:W0:Y:S01]  /*0270*/  LDCU.S8 UR10, c[0x3][0xe] ;  /* 0x00c001c0ff0a77ac */ /* 0x000e220008000200 */
[----:B------:R-:W-:-:S02]  /*0280*/  IMAD R20, R0, R23, R23 ;  /* 0x0000001700147224 */ /* 0x000fc400078e0217 */
[C---:B------:R-:W-:Y:S01]  /*0290*/  VIADD R13, R14.reuse, 0x2 ;  /* 0x000000020e0d7836 */ /* 0x040fe20000000000 */
[----:B------:R-:W0:Y:S01]  /*02a0*/  LDCU.S8 UR11, c[0x3][0x13] ;  /* 0x00c00260ff0b77ac */ /* 0x000e220008000200 */
[C---:B------:R-:W-:Y:S02]  /*02b0*/  VIADD R22, R14.reuse, 0xfffffffe ;  /* 0xfffffffe0e167836 */ /* 0x040fe40000000000 */
[-C--:B------:R-:W-:Y:S01]  /*02c0*/  IMAD R40, R14, R23.reuse, R23 ;  /* 0x000000170e287224 */ /* 0x080fe200078e0217 */
[----:B------:R-:W0:Y:S01]  /*02d0*/  LDCU.S8 UR13, c[0x3][0x1e] ;  /* 0x00c003c0ff0d77ac */ /* 0x000e220008000200 */
[-C--:B------:R-:W-:Y:S01]  /*02e0*/  IMAD R0, R2, R23.reuse, 0x2 ;  /* 0x0000000202007424 */ /* 0x080fe200078e0217 */
[----:B------:R-:W-:Y:S01]  /*02f0*/  IADD3 R14, PT, PT, R11, 0x2, RZ ;  /* 0x000000020b0e7810 */ /* 0x000fe20007ffe0ff */
[-C--:B------:R-:W-:Y:S01]  /*0300*/  IMAD R2, R3, R23.reuse, 0x2 ;  /* 0x0000000203027424 */ /* 0x080fe200078e0217 */
[----:B------:R-:W0:Y:S01]  /*0310*/  LDCU.S8 UR14, c[0x3][0x23] ;  /* 0x00c00460ff0e77ac */ /* 0x000e220008000200 */
[----:B------:R-:W-:-:S02]  /*0320*/  IMAD R3, R6, R23, 0x2 ;  /* 0x0000000206037424 */ /* 0x000fc400078e0217 */
[----:B------:R-:W-:Y:S01]  /*0330*/  VIADD R19, R11, 0xfffffffe ;  /* 0xfffffffe0b137836 */ /* 0x000fe20000000000 */
[----:B------:R-:W0:Y:S01]  /*0340*/  LDCU.S8 UR16, c[0x3][0x2d] ;  /* 0x00c005a0ff1077ac */ /* 0x000e220008000200 */
[-C--:B------:R-:W-:Y:S02]  /*0350*/  IMAD R39, R8, R23.reuse, R23 ;  /* 0x0000001708277224 */ /* 0x080fe400078e0217 */
[-C--:B------:R-:W-:Y:S01]  /*0360*/  IMAD R6, R10, R23.reuse, 0x2 ;  /* 0x000000020a067424 */ /* 0x080fe200078e0217 */
[----:B------:R-:W0:Y:S01]  /*0370*/  LDCU.S8 UR17, c[0x3][0x1f] ;  /* 0x00c003e0ff1177ac */ /* 0x000e220008000200 */
[-C--:B------:R-:W-:Y:S02]  /*0380*/  IMAD R8, R9, R23.reuse, 0x2 ;  /* 0x0000000209087424 */ /* 0x080fe400078e0217 */
[-C--:B------:R-:W-:Y:S01]  /*0390*/  IMAD R10, R13, R23.reuse, 0x2 ;  /* 0x000000020d0a7424 */ /* 0x080fe200078e0217 */
[----:B------:R-:W0:Y:S01]  /*03a0*/  LDCU.S8 UR19, c[0x3][0x29] ;  /* 0x00c00520ff1377ac */ /* 0x000e220008000200 */
[----:B------:R-:W-:-:S02]  /*03b0*/  IMAD R9, R12, R23, 0x2 ;  /* 0x000000020c097424 */ /* 0x000fc400078e0217 */
[-C--:B------:R-:W-:Y:S01]  /*03c0*/  IMAD R41, R11, R23.reuse, R23 ;  /* 0x000000170b297224 */ /* 0x080fe200078e0217 */
[----:B------:R-:W0:Y:S01]  /*03d0*/  LDCU.S8 UR20, c[0x3][0x2e] ;  /* 0x00c005c0ff1477ac */ /* 0x000e220008000200 */
[-C--:B------:R-:W-:Y:S02]  /*03e0*/  IMAD R13, R14, R23.reuse, 0x2 ;  /* 0x000000020e0d7424 */ /* 0x080fe400078e0217 */
[-C--:B------:R-:W-:Y:S01]  /*03f0*/  IMAD R7, R7, R23.reuse, 0x2 ;  /* 0x0000000207077424 */ /* 0x080fe200078e0217 */
[----:B------:R-:W0:Y:S01]  /*0400*/  LDCU.S8 UR21, c[0x3][0x1b] ;  /* 0x00c00360ff1577ac */ /* 0x000e220008000200 */
[-C--:B------:R-:W-:Y:S01]  /*0410*/  IMAD R11, R22, R23.reuse, 0x2 ;  /* 0x00000002160b7424 */ /* 0x080fe200078e0217 */
[----:B------:R-:W-:Y:S01]  /*0420*/  IADD3 R41, PT, PT, R41, 0x2, RZ ;  /* 0x0000000229297810 */ /* 0x000fe20007ffe0ff */
[-C--:B------:R-:W-:Y:S01]  /*0430*/  IMAD R12, R18, R23.reuse, 0x2 ;  /* 0x00000002120c7424 */ /* 0x080fe200078e0217 */
[----:B-1----:R-:W-:Y:S01]  /*0440*/  UPRMT UR22, UR5, 0x8880, URZ ;  /* 0x0000888005167896 */ /* 0x002fe200080000ff */
[-C--:B------:R-:W-:Y:S01]  /*0450*/  IMAD R14, R19, R23.reuse, 0x2 ;  /* 0x00000002130e7424 */ /* 0x080fe200078e0217 */
[----:B--2---:R-:W-:Y:S01]  /*0460*/  UPRMT UR23, UR6, 0x8880, URZ ;  /* 0x0000888006177896 */ /* 0x004fe200080000ff */
[----:B------:R-:W-:Y:S01]  /*0470*/  IMAD R15, R15, R23, 0x2 ;  /* 0x000000020f0f7424 */ /* 0x000fe200078e0217 */
[C---:B------:R-:W-:Y:S01]  /*0480*/  IADD3 R23, PT, PT, R17.reuse, -0x1, RZ ;  /* 0xffffffff11177810 */ /* 0x040fe20007ffe0ff */
[C---:B------:R-:W-:Y:S01]  /*0490*/  VIADD R19, R17.reuse, 0x2 ;  /* 0x0000000211137836 */ /* 0x040fe20000000000 */
[----:B---3--:R-:W-:Y:S01]  /*04a0*/  UPRMT UR41, UR8, 0x8880, URZ ;  /* 0x0000888008297896 */ /* 0x008fe200080000ff */
[-C--:B------:R-:W-:Y:S01]  /*04b0*/  IMAD R17, R17, R38.reuse, 0x2 ;  /* 0x0000000211117424 */ /* 0x080fe200078e0226 */
[----:B----4-:R-:W-:Y:S01]  /*04c0*/  UPRMT UR42, UR12, 0x8880, URZ ;  /* 0x000088800c2a7896 */ /* 0x010fe200080000ff */
[----:B------:R-:W-:Y:S01]  /*04d0*/  VIADD R18, R20, 0x2 ;  /* 0x0000000214127836 */ /* 0x000fe20000000000 */
[----:B-----5:R-:W-:Y:S01]  /*04e0*/  UPRMT UR43, UR15, 0x8880, URZ ;  /* 0x000088800f2b7896 */ /* 0x020fe200080000ff */
[-C--:B------:R-:W-:Y:S01]  /*04f0*/  IMAD R16, R16, R38.reuse, 0x2 ;  /* 0x0000000210107424 */ /* 0x080fe200078e0226 */
[----:B------:R-:W-:Y:S01]  /*0500*/  UPRMT UR44, UR18, 0x8880, URZ ;  /* 0x00008880122c7896 */ /* 0x000fe200080000ff */
[----:B------:R-:W-:Y:S01]  /*0510*/  IMAD R19, R19, R38, 0x2 ;  /* 0x0000000213137424 */ /* 0x000fe200078e0226 */
[----:B0-----:R-:W-:Y:S01]  /*0520*/  UMOV UR5, UR7 ;  /* 0x0000000700057c82 */ /* 0x001fe20008000000 */
[C---:B------:R-:W-:Y:S01]  /*0530*/  IMAD R20, R38.reuse, R23, 0x2 ;  /* 0x0000000226147424 */ /* 0x040fe200078e0217 */
[----:B------:R-:W-:Y:S01]  /*0540*/  UMOV UR6, UR9 ;  /* 0x0000000900067c82 */ /* 0x000fe20008000000 */
[----:B------:R-:W-:Y:S01]  /*0550*/  UMOV UR7, UR10 ;  /* 0x0000000a00077c82 */ /* 0x000fe20008000000 */
[----:B------:R-:W-:Y:S01]  /*0560*/  VIADD R21, R21, 0x2 ;  /* 0x0000000215157836 */ /* 0x000fe20000000000 */
[----:B------:R-:W-:Y:S01]  /*0570*/  IADD3 R38, PT, PT, R38, R17, RZ ;  /* 0x0000001126267210 */ /* 0x000fe20007ffe0ff */
[----:B------:R-:W-:Y:S01]  /*0580*/  VIADD R39, R39, 0x2 ;  /* 0x0000000227277836 */ /* 0x000fe20000000000 */
[----:B------:R-:W-:Y:S01]  /*0590*/  UMOV UR8, UR11 ;  /* 0x0000000b00087c82 */ /* 0x000fe20008000000 */
[----:B------:R-:W-:Y:S01]  /*05a0*/  VIADD R40, R40, 0x2 ;  /* 0x0000000228287836 */ /* 0x000fe20000000000 */
[----:B------:R-:W-:Y:S01]  /*05b0*/  UMOV UR9, UR13 ;  /* 0x0000000d00097c82 */ /* 0x000fe20008000000 */
[----:B------:R-:W-:Y:S01]  /*05c0*/  UMOV UR10, UR14 ;  /* 0x0000000e000a7c82 */ /* 0x000fe20008000000 */
[----:B------:R-:W-:Y:S01]  /*05d0*/  UMOV UR11, UR16 ;  /* 0x00000010000b7c82 */ /* 0x000fe20008000000 */
[----:B------:R-:W-:Y:S01]  /*05e0*/  UMOV UR12, UR17 ;  /* 0x00000011000c7c82 */ /* 0x000fe20008000000 */
[----:B------:R-:W-:Y:S01]  /*05f0*/  UMOV UR13, UR19 ;  /* 0x00000013000d7c82 */ /* 0x000fe20008000000 */
[----:B------:R-:W-:Y:S01]  /*0600*/  UMOV UR14, UR20 ;  /* 0x00000014000e7c82 */ /* 0x000fe20008000000 */
[----:B------:R-:W-:Y:S01]  /*0610*/  UMOV UR15, UR21 ;  /* 0x00000015000f7c82 */ /* 0x000fe20008000000 */
[----:B------:R-:W-:Y:S01]  /*0620*/  UMOV UR4, URZ ;  /* 0x000000ff00047c82 */ /* 0x000fe20008000000 */
[----:B------:R-:W0:Y:S01]  /*0630*/  LDCU.64 UR24, c[0x0][0x358] ;  /* 0x00006b00ff1877ac */ /* 0x000e220008000a00 */
[----:B------:R-:W1:Y:S01]  /*0640*/  LDCU UR40, c[0x0][0x398] ;  /* 0x00007300ff2877ac */ /* 0x000e620008000800 */
[----:B------:R-:W2:Y:S01]  /*0650*/  LDCU.U8 UR39, c[0x3][URZ] ;  /* 0x00c00000ff2777ac */ /* 0x000ea20008000000 */
[----:B------:R-:W3:Y:S01]  /*0660*/  LDCU.U8 UR38, c[0x3][0x14] ;  /* 0x00c00280ff2677ac */ /* 0x000ee20008000000 */
[----:B------:R-:W4:Y:S01]  /*0670*/  LDCU.U8 UR37, c[0x3][0x8] ;  /* 0x00c00100ff2577ac */ /* 0x000f220008000000 */
[----:B------:R-:W0:Y:S01]  /*0680*/  LDCU.U8 UR36, c[0x3][0x20] ;  /* 0x00c00400ff2477ac */ /* 0x000e220008000000 */
[----:B------:R-:W0:Y:S01]  /*0690*/  LDCU.U8 UR35, c[0x3][0x1c] ;  /* 0x00c00380ff2377ac */ /* 0x000e220008000000 */
[----:B------:R-:W0:Y:S01]  /*06a0*/  LDCU.U8 UR34, c[0x3][0x30] ;  /* 0x00c00600ff2277ac */ /* 0x000e220008000000 */
[----:B------:R-:W0:Y:S01]  /*06b0*/  LDCU.U8 UR33, c[0x3][0x2c] ;  /* 0x00c00580ff2177ac */ /* 0x000e220008000000 */
[----:B------:R-:W0:Y:S01]  /*06c0*/  LDCU UR32, c[0x0][0x394] ;  /* 0x00007280ff2077ac */ /* 0x000e220008000800 */
[----:B------:R-:W0:Y:S01]  /*06d0*/  LDCU.64 UR26, c[0x0][0x380] ;  /* 0x00007000ff1a77ac */ /* 0x000e220008000a00 */
[----:B------:R-:W0:Y:S01]  /*06e0*/  LDCU.64 UR28, c[0x0][0x390] ;  /* 0x00007200ff1c77ac */ /* 0x000e220008000a00 */
[----:B------:R-:W0:Y:S01]  /*06f0*/  LDCU.64 UR30, c[0x0][0x388] ;  /* 0x00007100ff1e77ac */ /* 0x000e220008000a00 */
[----:B------:R-:W-:Y:S01]  /*0700*/  UMOV UR16, UR22 ;  /* 0x0000001600107c82 */ /* 0x000fe20008000000 */
[----:B------:R-:W-:Y:S01]  /*0710*/  UMOV UR17, UR23 ;  /* 0x0000001700117c82 */ /* 0x000fe20008000000 */
[----:B------:R-:W-:Y:S01]  /*0720*/  UMOV UR18, UR41 ;  /* 0x0000002900127c82 */ /* 0x000fe20008000000 */
[----:B------:R-:W-:Y:S01]  /*0730*/  UMOV UR19, UR42 ;  /* 0x0000002a00137c82 */ /* 0x000fe20008000000 */
[----:B------:R-:W-:Y:S01]  /*0740*/  UMOV UR20, UR43 ;  /* 0x0000002b00147c82 */ /* 0x000fe20008000000 */
[----:B------:R-:W-:-:S05]  /*0750*/  UMOV UR21, UR44 ;  /* 0x0000002c00157c82 */ /* 0x000fca0008000000 */
.L_x_263:
[----:B------:R-:W5:Y:S01]  /*0760*/  S2R R42, SR_TID.X ;  /* 0x00000000002a7919 */ /* 0x000f620000002100 */
[----:B------:R-:W5:Y:S01]  /*0770*/  S2UR UR41, SR_CTAID.X ;  /* 0x00000000002979c3 */ /* 0x000f620000002500 */
[----:B------:R-:W-:Y:S01]  /*0780*/  UIADD3 UR22, UPT, UPT, UR4, -0x2, URZ ;  /* 0xfffffffe04167890 */ /* 0x000fe2000fffe0ff */
[----:B------:R-:W-:Y:S01]  /*0790*/  BSSY.RECONVERGENT B0, `(.L_x_157) ;  /* 0x0000024000007945 */ /* 0x000fe20003800200 */
[----:B0-----:R-:W-:Y:S02]  /*07a0*/  CS2R R24, SRZ ;  /* 0x0000000000187805 */ /* 0x001fe4000001ff00 */
[----:B------:R-:W-:Y:S01]  /*07b0*/  CS2R R26, SRZ ;  /* 0x00000000001a7805 */ /* 0x000fe2000001ff00 */
[----:B0-----:R-:W-:Y:S02]  /*07c0*/  UISETP.GE.AND UP0, UPT, UR22, UR29, UPT ;  /* 0x0000001d1600728c */ /* 0x001fe4000bf06270 */
[----:B------:R-:W5:Y:S02]  /*07d0*/  LDC R23, c[0x0][0x360] ;  /* 0x0000d800ff177b82 */ /* 0x000f640000000800 */
[----:B------:R-:W-:-:S06]  /*07e0*/  UISETP.LT.U32.OR UP0, UPT, UR4, 0x2, UP0 ;  /* 0x000000020400788c */ /* 0x000fcc0008701470 */
[----:B------:R-:W0:Y:S08]  /*07f0*/  LDC R33, c[0x0][0x360] ;  /* 0x0000d800ff217b82 */ /* 0x000e300000000800 */
[----:B------:R-:W1:Y:S01]  /*0800*/  LDC R35, c[0x0][0x360] ;  /* 0x0000d800ff237b82 */ /* 0x000e620000000800 */
[----:B-----5:R-:W-:-:S04]  /*0810*/  IMAD R22, R23, UR41, R42 ;  /* 0x0000002917167c24 */ /* 0x020fc8000f8e022a */
[----:B------:R-:W-:Y:S02]  /*0820*/  VIADD R23, R22, 0xfffffffe ;  /* 0xfffffffe16177836 */ /* 0x000fe40000000000 */
[----:B0-----:R-:W-:-:S03]  /*0830*/  IMAD R33, R33, UR41, R42 ;  /* 0x0000002921217c24 */ /* 0x001fc6000f8e022a */
[----:B------:R-:W-:Y:S01]  /*0840*/  ISETP.GE.AND P0, PT, R23, UR28, PT ;  /* 0x0000001c17007c0c */ /* 0x000fe2000bf06270 */
[----:B------:R-:W-:-:S03]  /*0850*/  VIADD R34, R33, 0xfffffffe ;  /* 0xfffffffe21227836 */ /* 0x000fc60000000000 */
[----:B------:R-:W-:Y:S02]  /*0860*/  ISETP.LT.OR P0, PT, R22, 0x2, P0 ;  /* 0x000000021600780c */ /* 0x000fe40000701670 */
[----:B------:R-:W-:Y:S02]  /*0870*/  CS2R R22, SRZ ;  /* 0x0000000000167805 */ /* 0x000fe4000001ff00 */
[----:B------:R-:W-:-:S04]  /*0880*/  PLOP3.LUT P1, PT, P0, PT, UP0, 0xea, 0xae ;  /* 0x0000000000ae781c */ /* 0x000fc8000072fd0a */
[----:B------:R-:W-:-:S09]  /*0890*/  P2R R46, PR, RZ, 0x2 ;  /* 0x00000002ff2e7803 */ /* 0x000fd20000000000 */
[----:B-1----:R-:W-:Y:S05]  /*08a0*/  @P1 BRA `(.L_x_158) ;  /* 0x0000000000481947 */ /* 0x002fea0003800000 */
[C---:B------:R-:W-:Y:S01]  /*08b0*/  IADD3 R26, P1, PT, R5.reuse, UR26, RZ ;  /* 0x0000001a051a7c10 */ /* 0x040fe2000ff3e0ff */
[C---:B------:R-:W-:Y:S01]  /*08c0*/  VIADD R28, R5.reuse, 0xfffffffe ;  /* 0xfffffffe051c7836 */ /* 0x040fe20000000000 */
[----:B------:R-:W-:-:S03]  /*08d0*/  IADD3 R30, PT, PT, R5, -0x1, RZ ;  /* 0xffffffff051e7810 */ /* 0x000fc60007ffe0ff */
[----:B------:R-:W-:Y:S01]  /*08e0*/  IMAD.X R27, RZ, RZ, UR27, P1 ;  /* 0x0000001bff1b7e24 */ /* 0x000fe200088e06ff */
[----:B------:R-:W-:Y:S02]  /*08f0*/  IADD3 R30, P1, PT, R30, UR26, RZ ;  /* 0x0000001a1e1e7c10 */ /* 0x000fe4000ff3e0ff */
[----:B------:R-:W-:Y:S02]  /*0900*/  IADD3 R28, P2, PT, R28, UR26, RZ ;  /* 0x0000001a1c1c7c10 */ /* 0x000fe4000ff5e0ff */
[----:B------:R-:W-:Y:S01]  /*0910*/  IADD3.X R31, PT, PT, RZ, UR27, RZ, P1, !PT ;  /* 0x0000001bff1f7c10 */ /* 0x000fe20008ffe4ff */
[----:B------:R-:W5:Y:S02]  /*0920*/  LDG.E.U8 R26, desc[UR24][R26.64] ;  /* 0x000000181a1a7981 */ /* 0x000f64000c1e1100 */
[----:B------:R-:W-:Y:S02]  /*0930*/  IMAD.X R29, RZ, RZ, UR27, P2 ;  /* 0x0000001bff1d7e24 */ /* 0x000fe400090e06ff */
[----:B------:R-:W3:Y:S04]  /*0940*/  LDG.E.U8 R30, desc[UR24][R30.64] ;  /* 0x000000181e1e7981 */ /* 0x000ee8000c1e1100 */
[----:B------:R-:W4:Y:S01]  /*0950*/  LDG.E.U8 R28, desc[UR24][R28.64] ;  /* 0x000000181c1c7981 */ /* 0x000f22000c1e1100 */
[----:B--2---:R-:W-:-:S06]  /*0960*/  UPRMT UR22, UR39, 0x8880, URZ ;  /* 0x0000888027167896 */ /* 0x004fcc00080000ff */
[----:B-----5:R-:W-:Y:S02]  /*0970*/  IMAD R22, R26, UR22, RZ ;  /* 0x000000161a167c24 */ /* 0x020fe4000f8e02ff */
[----:B---3--:R-:W-:-:S04]  /*0980*/  IMAD R24, R30, UR22, RZ ;  /* 0x000000161e187c24 */ /* 0x008fc8000f8e02ff */
[----:B------:R-:W0:Y:S01]  /*0990*/  I2F.F64 R22, R22 ;  /* 0x0000001600167312 */ /* 0x000e220000201c00 */
[----:B----4-:R-:W-:-:S07]  /*09a0*/  IMAD R32, R28, UR22, RZ ;  /* 0x000000161c207c24 */ /* 0x010fce000f8e02ff */
[----:B------:R-:W1:Y:S08]  /*09b0*/  I2F.F64 R24, R24 ;  /* 0x0000001800187312 */ /* 0x000e700000201c00 */
[----:B0-----:R2:W3:Y:S02]  /*09c0*/  I2F.F64 R26, R32 ;  /* 0x00000020001a7312 */ /* 0x0014e40000201c00 */
.L_x_158:
[----:B--234-:R-:W-:Y:S05]  /*09d0*/  BSYNC.RECONVERGENT B0 ;  /* 0x0000000000007941 */ /* 0x01cfea0003800200 */
.L_x_157:
[----:B------:R-:W-:Y:S01]  /*09e0*/  UISETP.GT.AND UP1, UPT, UR4, UR29, UPT ;  /* 0x0000001d0400728c */ /* 0x000fe2000bf24270 */
[----:B------:R-:W0:Y:S01]  /*09f0*/  LDC R37, c[0x0][0x360] ;  /* 0x0000d800ff257b82 */ /* 0x000e220000000800 */
[----:B------:R-:W-:Y:S02]  /*0a00*/  UIADD3 UR22, UPT, UPT, UR4, 0x1, URZ ;  /* 0x0000000104167890 */ /* 0x000fe4000fffe0ff */
[----:B------:R-:W-:Y:S01]  /*0a10*/  IMAD.U32 R28, RZ, RZ, UR4 ;  /* 0x00000004ff1c7e24 */ /* 0x000fe2000f8e00ff */
[----:B------:R-:W-:Y:S01]  /*0a20*/  UISETP.EQ.OR UP1, UPT, UR4, URZ, UP1 ;  /* 0x000000ff0400728c */ /* 0x000fe20008f22670 */
[----:B------:R-:W-:Y:S01]  /*0a30*/  ISETP.GE.AND P1, PT, R34, UR28, PT ;  /* 0x0000001c22007c0c */ /* 0x000fe2000bf26270 */
[----:B------:R-:W-:Y:S01]  /*0a40*/  BSSY.RECONVERGENT B0, `(.L_x_159) ;  /* 0x000001e000007945 */ /* 0x000fe20003800200 */
[----:B------:R-:W-:-:S03]  /*0a50*/  MOV R29, UR22 ;  /* 0x00000016001d7c02 */ /* 0x000fc60008000f00 */
[----:B------:R-:W-:Y:S02]  /*0a60*/  PLOP3.LUT P2, PT, P0, PT, UP1, 0xea, 0xae ;  /* 0x0000000000ae781c */ /* 0x000fe4000074fd1a */
[----:B------:R-:W-:Y:S02]  /*0a70*/  ISETP.LT.OR P1, PT, R33, 0x2, P1 ;  /* 0x000000022100780c */ /* 0x000fe40000f21670 */
[----:B------:R-:W-:Y:S02]  /*0a80*/  ISETP.GE.OR P3, PT, R28, UR29, P0 ;  /* 0x0000001d1c007c0c */ /* 0x000fe40008766670 */
[----:B------:R-:W-:Y:S02]  /*0a90*/  ISETP.GE.OR P0, PT, R29, UR29, P1 ;  /* 0x0000001d1d007c0c */ /* 0x000fe40008f06670 */
[----:B------:R-:W-:Y:S02]  /*0aa0*/  P2R R48, PR, RZ, 0x8 ;  /* 0x00000008ff307803 */ /* 0x000fe40000000000 */
[----:B------:R-:W-:-:S03]  /*0ab0*/  P2R R47, PR, RZ, 0x4 ;  /* 0x00000004ff2f7803 */ /* 0x000fc60000000000 */
[----:B------:R-:W-:Y:S06]  /*0ac0*/  @P2 BRA `(.L_x_160) ;  /* 0x0000000000542947 */ /* 0x000fec0003800000 */
[C---:B------:R-:W-:Y:S01]  /*0ad0*/  IADD3 R32, P1, PT, R3.reuse, UR26, RZ ;  /* 0x0000001a03207c10 */ /* 0x040fe2000ff3e0ff */
[C---:B------:R-:W-:Y:S02]  /*0ae0*/  VIADD R30, R3.reuse, 0xffffffff ;  /* 0xffffffff031e7836 */ /* 0x040fe40000000000 */
[----:B------:R-:W-:Y:S01]  /*0af0*/  VIADD R28, R3, 0xfffffffe ;  /* 0xfffffffe031c7836 */ /* 0x000fe20000000000 */
[----:B------:R-:W-:Y:S02]  /*0b00*/  IADD3.X R33, PT, PT, RZ, UR27, RZ, P1, !PT ;  /* 0x0000001bff217c10 */ /* 0x000fe40008ffe4ff */
[----:B------:R-:W-:Y:S02]  /*0b10*/  IADD3 R30, P1, PT, R30, UR26, RZ ;  /* 0x0000001a1e1e7c10 */ /* 0x000fe4000ff3e0ff */
[----:B------:R-:W-:Y:S01]  /*0b20*/  IADD3 R28, P2, PT, R28, UR26, RZ ;  /* 0x0000001a1c1c7c10 */ /* 0x000fe2000ff5e0ff */
[----:B------:R-:W2:Y:S02]  /*0b30*/  LDG.E.U8 R32, desc[UR24][R32.64] ;  /* 0x0000001820207981 */ /* 0x000ea4000c1e1100 */
[----:B------:R-:W-:-:S02]  /*0b40*/  IMAD.X R31, RZ, RZ, UR27, P1 ;  /* 0x0000001bff1f7e24 */ /* 0x000fc400088e06ff */
[----:B------:R-:W-:-:S03]  /*0b50*/  IMAD.X R29, RZ, RZ, UR27, P2 ;  /* 0x0000001bff1d7e24 */ /* 0x000fc600090e06ff */
[----:B------:R-:W3:Y:S04]  /*0b60*/  LDG.E.U8 R30, desc[UR24][R30.64] ;  /* 0x000000181e1e7981 */ /* 0x000ee8000c1e1100 */
[----:B------:R-:W4:Y:S01]  /*0b70*/  LDG.E.U8 R28, desc[UR24][R28.64] ;  /* 0x000000181c1c7981 */ /* 0x000f22000c1e1100 */
[----:B------:R-:W2:Y:S02]  /*0b80*/  LDCU.S8 UR23, c[0x3][0x5] ;  /* 0x00c000a0ff1777ac */ /* 0x000ea40008000200 */
[----:B--2---:R-:W-:Y:S02]  /*0b90*/  IMAD R50, R32, UR23, RZ ;  /* 0x0000001720327c24 */ /* 0x004fe4000f8e02ff */
[----:B---3--:R-:W-:Y:S02]  /*0ba0*/  IMAD R44, R30, UR23, RZ ;  /* 0x000000171e2c7c24 */ /* 0x008fe4000f8e02ff */
[----:B----4-:R-:W-:-:S02]  /*0bb0*/  IMAD R34, R28, UR23, RZ ;  /* 0x000000171c227c24 */ /* 0x010fc4000f8e02ff */
[----:B------:R-:W2:Y:S08]  /*0bc0*/  I2F.F64 R50, R50 ;  /* 0x0000003200327312 */ /* 0x000eb00000201c00 */
[----:B------:R-:W1:Y:S08]  /*0bd0*/  I2F.F64 R44, R44 ;  /* 0x0000002c002c7312 */ /* 0x000e700000201c00 */
[----:B------:R-:W3:Y:S01]  /*0be0*/  I2F.F64 R32, R34 ;  /* 0x0000002200207312 */ /* 0x000ee20000201c00 */
[----:B--2---:R-:W-:-:S02]  /*0bf0*/  DADD R22, R22, R50 ;  /* 0x0000000016167229 */ /* 0x004fc40000000032 */
[----:B-1----:R-:W-:Y:S02]  /*0c00*/  DADD R24, R24, R44 ;  /* 0x0000000018187229 */ /* 0x002fe4000000002c */
[----:B---3--:R-:W-:-:S11]  /*0c10*/  DADD R26, R26, R32 ;  /* 0x000000001a1a7229 */ /* 0x008fd60000000020 */
.L_x_160:
[----:B------:R-:W-:Y:S05]  /*0c20*/  BSYNC.RECONVERGENT B0 ;  /* 0x0000000000007941 */ /* 0x000fea0003800200 */
.L_x_159:
[----:B------:R-:W-:Y:S04]  /*0c30*/  BSSY.RECONVERGENT B0, `(.L_x_161) ;  /* 0x0000017000007945 */ /* 0x000fe80003800200 */
[----:B------:R-:W-:Y:S05]  /*0c40*/  @P3 BRA `(.L_x_162) ;  /* 0x0000000000543947 */ /* 0x000fea0003800000 */
[C---:B------:R-:W-:Y:S01]  /*0c50*/  IADD3 R32, P1, PT, R16.reuse, UR26, RZ ;  /* 0x0000001a10207c10 */ /* 0x040fe2000ff3e0ff */
[C---:B------:R-:W-:Y:S01]  /*0c60*/  VIADD R28, R16.reuse, 0xfffffffe ;  /* 0xfffffffe101c7836 */ /* 0x040fe20000000000 */
[----:B------:R-:W-:-:S03]  /*0c70*/  IADD3 R30, PT, PT, R16, -0x1, RZ ;  /* 0xffffffff101e7810 */ /* 0x000fc60007ffe0ff */
[----:B------:R-:W-:Y:S01]  /*0c80*/  IMAD.X R33, RZ, RZ, UR27, P1 ;  /* 0x0000001bff217e24 */ /* 0x000fe200088e06ff */
[----:B------:R-:W-:Y:S02]  /*0c90*/  IADD3 R30, P1, PT, R30, UR26, RZ ;  /* 0x0000001a1e1e7c10 */ /* 0x000fe4000ff3e0ff */
[----:B------:R-:W-:Y:S02]  /*0ca0*/  IADD3 R28, P2, PT, R28, UR26, RZ ;  /* 0x0000001a1c1c7c10 */ /* 0x000fe4000ff5e0ff */
[----:B------:R-:W-:Y:S01]  /*0cb0*/  IADD3.X R31, PT, PT, RZ, UR27, RZ, P1, !PT ;  /* 0x0000001bff1f7c10 */ /* 0x000fe20008ffe4ff */
[----:B------:R-:W2:Y:S02]  /*0cc0*/  LDG.E.U8 R32, desc[UR24][R32.64] ;  /* 0x0000001820207981 */ /* 0x000ea4000c1e1100 */
[----:B------:R-:W-:Y:S02]  /*0cd0*/  IMAD.X R29, RZ, RZ, UR27, P2 ;  /* 0x0000001bff1d7e24 */ /* 0x000fe400090e06ff */
[----:B------:R-:W3:Y:S04]  /*0ce0*/  LDG.E.U8 R30, desc[UR24][R30.64] ;  /* 0x000000181e1e7981 */ /* 0x000ee8000c1e1100 */
[----:B------:R-:W4:Y:S01]  /*0cf0*/  LDG.E.U8 R28, desc[UR24][R28.64] ;  /* 0x000000181c1c7981 */ /* 0x000f22000c1e1100 */
[----:B------:R-:W2:Y:S02]  /*0d00*/  LDCU.S8 UR23, c[0x3][0xa] ;  /* 0x00c00140ff1777ac */ /* 0x000ea40008000200 */
[----:B--2---:R-:W-:-:S02]  /*0d10*/  IMAD R50, R32, UR23, RZ ;  /* 0x0000001720327c24 */ /* 0x004fc4000f8e02ff */
[----:B---3--:R-:W-:-:S04]  /*0d20*/  IMAD R44, R30, UR23, RZ ;  /* 0x000000171e2c7c24 */ /* 0x008fc8000f8e02ff */
[----:B------:R-:W2:Y:S01]  /*0d30*/  I2F.F64 R50, R50 ;  /* 0x0000003200327312 */ /* 0x000ea20000201c00 */
[----:B----4-:R-:W-:-:S07]  /*0d40*/  IMAD R34, R28, UR23, RZ ;  /* 0x000000171c227c24 */ /* 0x010fce000f8e02ff */
[----:B------:R-:W1:Y:S01]  /*0d50*/  I2F.F64 R44, R44 ;  /* 0x0000002c002c7312 */ /* 0x000e620000201c00 */
[----:B--2---:R-:W-:-:S07]  /*0d60*/  DADD R22, R22, R50 ;  /* 0x0000000016167229 */ /* 0x004fce0000000032 */
[----:B------:R-:W2:Y:S01]  /*0d70*/  I2F.F64 R32, R34 ;  /* 0x0000002200207312 */ /* 0x000ea20000201c00 */
[----:B-1----:R-:W-:Y:S02]  /*0d80*/  DADD R24, R24, R44 ;  /* 0x0000000018187229 */ /* 0x002fe4000000002c */
[----:B--2---:R-:W-:-:S11]  /*0d90*/  DADD R26, R26, R32 ;  /* 0x000000001a1a7229 */ /* 0x004fd60000000020 */
.L_x_162:
[----:B------:R-:W-:Y:S05]  /*0da0*/  BSYNC.RECONVERGENT B0 ;  /* 0x0000000000007941 */ /* 0x000fea0003800200 */
.L_x_161:
        /* <DEDUP_REMOVED lines=8> */
[----:B------:R-:W2:Y:S01]  /*0e30*/  LDG.E.U8 R32, desc[UR24][R32.64] ;  /* 0x0000001820207981 */ /* 0x000ea2000c1e1100 */
[----:B------:R-:W-:Y:S01]  /*0e40*/  IMAD.X R31, RZ, RZ, UR27, P0 ;  /* 0x0000001bff1f7e24 */ /* 0x000fe200080e06ff */
[----:B------:R-:W-:-:S04]  /*0e50*/  IADD3.X R29, PT, PT, RZ, UR27, RZ, P1, !PT ;  /* 0x0000001bff1d7c10 */ /* 0x000fc80008ffe4ff */
        /* <DEDUP_REMOVED lines=12> */
.L_x_164:
[----:B------:R-:W-:Y:S05]  /*0f20*/  BSYNC.RECONVERGENT B0 ;  /* 0x0000000000007941 */ /* 0x000fea0003800200 */
.L_x_163:
[----:B------:R-:W2:Y:S01]  /*0f30*/  LDC R31, c[0x0][0x360] ;  /* 0x0000d800ff1f7b82 */ /* 0x000ea20000000800 */
[--C-:B------:R-:W-:Y:S01]  /*0f40*/  IMAD R35, R35, UR41, R42.reuse ;  /* 0x0000002923237c24 */ /* 0x100fe2000f8e022a */
[----:B------:R-:W-:Y:S01]  /*0f50*/  UIADD3 UR42, UPT, UPT, UR4, 0x2, URZ ;  /* 0x00000002042a7890 */ /* 0x000fe2000fffe0ff */
[----:B0-----:R-:W-:Y:S01]  /*0f60*/  IMAD R37, R37, UR41, R42 ;  /* 0x0000002925257c24 */ /* 0x001fe2000f8e022a */
[----:B------:R-:W-:Y:S01]  /*0f70*/  MOV R30, UR4 ;  /* 0x00000004001e7c02 */ /* 0x000fe20008000f00 */
[----:B------:R-:W-:Y:S01]  /*0f80*/  VIADD R28, R35, 0xfffffffe ;  /* 0xfffffffe231c7836 */ /* 0x000fe20000000000 */
[----:B------:R-:W-:Y:S02]  /*0f90*/  BSSY.RECONVERGENT B0, `(.L_x_165) ;  /* 0x000002d000007945 */ /* 0x000fe40003800200 */
[----:B------:R-:W0:Y:S01]  /*0fa0*/  LDC R29, c[0x0][0x360] ;  /* 0x0000d800ff1d7b82 */ /* 0x000e220000000800 */
[----:B------:R-:W-:Y:S02]  /*0fb0*/  ISETP.GT.AND P2, PT, R37, UR28, PT ;  /* 0x0000001c25007c0c */ /* 0x000fe4000bf44270 */
[----:B------:R-:W-:-:S02]  /*0fc0*/  ISETP.GE.AND P0, PT, R28, UR28, PT ;  /* 0x0000001c1c007c0c */ /* 0x000fc4000bf06270 */
[----:B------:R-:W-:Y:S02]  /*0fd0*/  ISETP.LT.OR P2, PT, R37, 0x1, P2 ;  /* 0x000000012500780c */ /* 0x000fe40001741670 */
[----:B------:R-:W-:Y:S01]  /*0fe0*/  ISETP.LT.OR P0, PT, R35, 0x2, P0 ;  /* 0x000000022300780c */ /* 0x000fe20000701670 */
[----:B------:R-:W3:Y:S01]  /*0ff0*/  LDC R33, c[0x0][0x360] ;  /* 0x0000d800ff217b82 */ /* 0x000ee20000000800 */
[----:B------:R-:W-:-:S04]  /*1000*/  PLOP3.LUT P6, PT, P2, PT, UP0, 0xea, 0xae ;  /* 0x0000000000ae781c */ /* 0x000fc800017cfd0a */
[----:B------:R-:W-:-:S03]  /*1010*/  P2R R49, PR, RZ, 0x40 ;  /* 0x00000040ff317803 */ /* 0x000fc60000000000 */
[----:B------:R-:W4:Y:S01]  /*1020*/  LDC R35, c[0x0][0x360] ;  /* 0x0000d800ff237b82 */ /* 0x000f220000000800 */
[----:B--2---:R-:W-:-:S05]  /*1030*/  IMAD R28, R31, UR41, R42 ;  /* 0x000000291f1c7c24 */ /* 0x004fca000f8e022a */
[----:B------:R-:W-:Y:S01]  /*1040*/  ISETP.GT.AND P1, PT, R28, UR28, PT ;  /* 0x0000001c1c007c0c */ /* 0x000fe2000bf24270 */
[----:B0-----:R-:W-:-:S03]  /*1050*/  IMAD R29, R29, UR41, R42 ;  /* 0x000000291d1d7c24 */ /* 0x001fc6000f8e022a */
[----:B------:R-:W-:Y:S02]  /*1060*/  ISETP.LT.OR P1, PT, R28, 0x1, P1 ;  /* 0x000000011c00780c */ /* 0x000fe40000f21670 */
[----:B------:R-:W-:Y:S02]  /*1070*/  ISETP.GT.AND P3, PT, R29, UR28, PT ;  /* 0x0000001c1d007c0c */ /* 0x000fe4000bf64270 */
[----:B------:R-:W-:Y:S01]  /*1080*/  PLOP3.LUT P5, PT, P1, PT, UP1, 0xea, 0xae ;  /* 0x0000000000ae781c */ /* 0x000fe20000fafd1a */
[----:B---3--:R-:W-:Y:S01]  /*1090*/  IMAD R34, R33, UR41, R42 ;  /* 0x0000002921227c24 */ /* 0x008fe2000f8e022a */
[----:B------:R-:W-:Y:S01]  /*10a0*/  ISETP.LT.OR P3, PT, R29, 0x1, P3 ;  /* 0x000000011d00780c */ /* 0x000fe20001f61670 */
[----:B------:R-:W-:Y:S01]  /*10b0*/  IMAD.U32 R29, RZ, RZ, UR42 ;  /* 0x0000002aff1d7e24 */ /* 0x000fe2000f8e00ff */
[----:B------:R-:W-:Y:S02]  /*10c0*/  P2R R50, PR, RZ, 0x20 ;  /* 0x00000020ff327803 */ /* 0x000fe40000000000 */
[----:B------:R-:W-:-:S02]  /*10d0*/  ISETP.GE.OR P4, PT, R30, UR29, P3 ;  /* 0x0000001d1e007c0c */ /* 0x000fc40009f86670 */
[----:B------:R-:W-:Y:S02]  /*10e0*/  ISETP.GE.OR P0, PT, R29, UR29, P0 ;  /* 0x0000001d1d007c0c */ /* 0x000fe40008706670 */
[----:B------:R-:W-:-:S11]  /*10f0*/  P2R R51, PR, RZ, 0x10 ;  /* 0x00000010ff337803 */ /* 0x000fd60000000000 */
[----:B----4-:R-:W-:Y:S05]  /*1100*/  @P0 BRA `(.L_x_166) ;  /* 0x0000000000540947 */ /* 0x010fea0003800000 */
[C---:B------:R-:W-:Y:S01]  /*1110*/  IADD3 R32, P0, PT, R4.reuse, UR26, RZ ;  /* 0x0000001a04207c10 */ /* 0x040fe2000ff1e0ff */
[C---:B------:R-:W-:Y:S01]  /*1120*/  VIADD R30, R4.reuse, 0xffffffff ;  /* 0xffffffff041e7836 */ /* 0x040fe20000000000 */
[----:B------:R-:W-:-:S03]  /*1130*/  IADD3 R28, PT, PT, R4, -0x2, RZ ;  /* 0xfffffffe041c7810 */ /* 0x000fc60007ffe0ff */
[----:B------:R-:W-:Y:S01]  /*1140*/  IMAD.X R33, RZ, RZ, UR27, P0 ;  /* 0x0000001bff217e24 */ /* 0x000fe200080e06ff */
[----:B------:R-:W-:-:S04]  /*1150*/  IADD3 R30, P0, PT, R30, UR26, RZ ;  /* 0x0000001a1e1e7c10 */ /* 0x000fc8000ff1e0ff */
[----:B------:R-:W2:Y:S01]  /*1160*/  LDG.E.U8 R32, desc[UR24][R32.64] ;  /* 0x0000001820207981 */ /* 0x000ea2000c1e1100 */
[----:B------:R-:W-:Y:S01]  /*1170*/  IMAD.X R31, RZ, RZ, UR27, P0 ;  /* 0x0000001bff1f7e24 */ /* 0x000fe200080e06ff */
[----:B------:R-:W-:-:S04]  /*1180*/  IADD3 R28, P0, PT, R28, UR26, RZ ;  /* 0x0000001a1c1c7c10 */ /* 0x000fc8000ff1e0ff */
[----:B------:R-:W3:Y:S01]  /*1190*/  LDG.E.U8 R30, desc[UR24][R30.64] ;  /* 0x000000181e1e7981 */ /* 0x000ee2000c1e1100 */
[----:B------:R-:W-:-:S05]  /*11a0*/  IMAD.X R29, RZ, RZ, UR27, P0 ;  /* 0x0000001bff1d7e24 */ /* 0x000fca00080e06ff */
[----:B------:R-:W4:Y:S01]  /*11b0*/  LDG.E.U8 R28, desc[UR24][R28.64] ;  /* 0x000000181c1c7981 */ /* 0x000f22000c1e1100 */
[----:B------:R-:W-:-:S06]  /*11c0*/  UPRMT UR23, UR38, 0x8880, URZ ;  /* 0x0000888026177896 */ /* 0x000fcc00080000ff */
[----:B--2---:R-:W-:Y:S02]  /*11d0*/  IMAD R44, R32, UR23, RZ ;  /* 0x00000017202c7c24 */ /* 0x004fe4000f8e02ff */
[----:B---3--:R-:W-:-:S04]  /*11e0*/  IMAD R36, R30, UR23, RZ ;  /* 0x000000171e247c24 */ /* 0x008fc8000f8e02ff */
[----:B------:R-:W0:Y:S01]  /*11f0*/  I2F.F64 R44, R44 ;  /* 0x0000002c002c7312 */ /* 0x000e220000201c00 */
[----:B----4-:R-:W-:-:S07]  /*1200*/  IMAD R43, R28, UR23, RZ ;  /* 0x000000171c2b7c24 */ /* 0x010fce000f8e02ff */
[----:B------:R-:W1:Y:S08]  /*1210*/  I2F.F64 R36, R36 ;  /* 0x0000002400247312 */ /* 0x000e700000201c00 */
[----:B------:R-:W2:Y:S01]  /*1220*/  I2F.F64 R32, R43 ;  /* 0x0000002b00207312 */ /* 0x000ea20000201c00 */
[----:B0-----:R-:W-:Y:S02]  /*1230*/  DADD R22, R22, R44 ;  /* 0x0000000016167229 */ /* 0x001fe4000000002c */
[----:B-1----:R-:W-:-:S02]  /*1240*/  DADD R24, R24, R36 ;  /* 0x0000000018187229 */ /* 0x002fc40000000024 */
[----:B--2---:R-:W-:-:S11]  /*1250*/  DADD R26, R26, R32 ;  /* 0x000000001a1a7229 */ /* 0x004fd60000000020 */
.L_x_166:
[----:B------:R-:W-:Y:S05]  /*1260*/  BSYNC.RECONVERGENT B0 ;  /* 0x0000000000007941 */ /* 0x000fea0003800200 */
.L_x_165:
[----:B------:R-:W-:Y:S04]  /*1270*/  BSSY.RECONVERGENT B0, `(.L_x_167) ;  /* 0x0000017000007945 */ /* 0x000fe80003800200 */
[----:B------:R-:W-:Y:S05]  /*1280*/  @P6 BRA `(.L_x_168) ;  /* 0x0000000000546947 */ /* 0x000fea0003800000 */
[C---:B------:R-:W-:Y:S01]  /*1290*/  IADD3 R32, P0, PT, R8.reuse, UR26, RZ ;  /* 0x0000001a08207c10 */ /* 0x040fe2000ff1e0ff */
[C---:B------:R-:W-:Y:S01]  /*12a0*/  VIADD R28, R8.reuse, 0xfffffffe ;  /* 0xfffffffe081c7836 */ /* 0x040fe20000000000 */
[----:B------:R-:W-:-:S03]  /*12b0*/  IADD3 R30, PT, PT, R8, -0x1, RZ ;  /* 0xffffffff081e7810 */ /* 0x000fc60007ffe0ff */
[----:B------:R-:W-:Y:S01]  /*12c0*/  IMAD.X R33, RZ, RZ, UR27, P0 ;  /* 0x0000001bff217e24 */ /* 0x000fe200080e06ff */
[----:B------:R-:W-:-:S04]  /*12d0*/  IADD3 R30, P0, PT, R30, UR26, RZ ;  /* 0x0000001a1e1e7c10 */ /* 0x000fc8000ff1e0ff */
[----:B------:R-:W-:Y:S01]  /*12e0*/  IADD3.X R31, PT, PT, RZ, UR27, RZ, P0, !PT ;  /* 0x0000001bff1f7c10 */ /* 0x000fe200087fe4ff */
[----:B------:R-:W2:Y:S01]  /*12f0*/  LDG.E.U8 R32, desc[UR24][R32.64] ;  /* 0x0000001820207981 */ /* 0x000ea2000c1e1100 */
[----:B------:R-:W-:-:S03]  /*1300*/  IADD3 R28, P0, PT, R28, UR26, RZ ;  /* 0x0000001a1c1c7c10 */ /* 0x000fc6000ff1e0ff */
[----:B------:R-:W3:Y:S02]  /*1310*/  LDG.E.U8 R30, desc[UR24][R30.64] ;  /* 0x000000181e1e7981 */ /* 0x000ee4000c1e1100 */
[----:B------:R-:W-:-:S05]  /*1320*/  IMAD.X R29, RZ, RZ, UR27, P0 ;  /* 0x0000001bff1d7e24 */ /* 0x000fca00080e06ff */
[----:B------:R-:W4:Y:S01]  /*1330*/  LDG.E.U8 R28, desc[UR24][R28.64] ;  /* 0x000000181c1c7981 */ /* 0x000f22000c1e1100 */
[----:B------:R-:W2:Y:S02]  /*1340*/  LDCU.S8 UR23, c[0x3][0x1] ;  /* 0x00c00020ff1777ac */ /* 0x000ea40008000200 */
        /* <DEDUP_REMOVED lines=9> */
.L_x_168:
[----:B------:R-:W-:Y:S05]  /*13e0*/  BSYNC.RECONVERGENT B0 ;  /* 0x0000000000007941 */ /* 0x000fea0003800200 */
.L_x_167:
[----:B------:R-:W-:Y:S04]  /*13f0*/  BSSY.RECONVERGENT B0, `(.L_x_169) ;  /* 0x0000017000007945 */ /* 0x000fe80003800200 */
[----:B------:R-:W-:Y:S05]  /*1400*/  @P5 BRA `(.L_x_170) ;  /* 0x0000000000545947 */ /* 0x000fea0003800000 */
[C---:B------:R-:W-:Y:S01]  /*1410*/  IADD3 R32, P0, PT, R6.reuse, UR26, RZ ;  /* 0x0000001a06207c10 */ /* 0x040fe2000ff1e0ff */
[C---:B------:R-:W-:Y:S02]  /*1420*/  VIADD R30, R6.reuse, 0xffffffff ;  /* 0xffffffff061e7836 */ /* 0x040fe40000000000 */
[----:B------:R-:W-:Y:S01]  /*1430*/  VIADD R28, R6, 0xfffffffe ;  /* 0xfffffffe061c7836 */ /* 0x000fe20000000000 */
[----:B------:R-:W-:Y:S02]  /*1440*/  IADD3.X R33, PT, PT, RZ, UR27, RZ, P0, !PT ;  /* 0x0000001bff217c10 */ /* 0x000fe400087fe4ff */
[----:B------:R-:W-:-:S03]  /*1450*/  IADD3 R30, P0, PT, R30, UR26, RZ ;  /* 0x0000001a1e1e7c10 */ /* 0x000fc6000ff1e0ff */
[----:B------:R-:W2:Y:S02]  /*1460*/  LDG.E.U8 R32, desc[UR24][R32.64] ;  /* 0x0000001820207981 */ /* 0x000ea4000c1e1100 */
[----:B------:R-:W-:Y:S01]  /*1470*/  IMAD.X R31, RZ, RZ, UR27, P0 ;  /* 0x0000001bff1f7e24 */ /* 0x000fe200080e06ff */
[----:B------:R-:W-:-:S04]  /*1480*/  IADD3 R28, P0, PT, R28, UR26, RZ ;  /* 0x0000001a1c1c7c10 */ /* 0x000fc8000ff1e0ff */
[----:B------:R-:W-:Y:S01]  /*1490*/  IADD3.X R29, PT, PT, RZ, UR27, RZ, P0, !PT ;  /* 0x0000001bff1d7c10 */ /* 0x000fe200087fe4ff */
[----:B------:R-:W3:Y:S04]  /*14a0*/  LDG.E.U8 R30, desc[UR24][R30.64] ;  /* 0x000000181e1e7981 */ /* 0x000ee8000c1e1100 */
[----:B------:R-:W4:Y:S01]  /*14b0*/  LDG.E.U8 R28, desc[UR24][R28.64] ;  /* 0x000000181c1c7981 */ /* 0x000f22000c1e1100 */
[----:B------:R-:W2:Y:S02]  /*14c0*/  LDCU.S8 UR23, c[0x3][0x6] ;  /* 0x00c000c0ff1777ac */ /* 0x000ea40008000200 */
[----:B--2---:R-:W-:Y:S02]  /*14d0*/  IMAD R44, R32, UR23, RZ ;  /* 0x00000017202c7c24 */ /* 0x004fe4000f8e02ff */
[----:B---3--:R-:W-:-:S02]  /*14e0*/  IMAD R36, R30, UR23, RZ ;  /* 0x000000171e247c24 */ /* 0x008fc4000f8e02ff */
[----:B----4-:R-:W-:Y:S02]  /*14f0*/  IMAD R43, R28, UR23, RZ ;  /* 0x000000171c2b7c24 */ /* 0x010fe4000f8e02ff */
[----:B------:R-:W0:Y:S08]  /*1500*/  I2F.F64 R44, R44 ;  /* 0x0000002c002c7312 */ /* 0x000e300000201c00 */
[----:B------:R-:W1:Y:S08]  /*1510*/  I2F.F64 R36, R36 ;  /* 0x0000002400247312 */ /* 0x000e700000201c00 */
[----:B------:R-:W2:Y:S01]  /*1520*/  I2F.F64 R32, R43 ;  /* 0x0000002b00207312 */ /* 0x000ea20000201c00 */
[----:B0-----:R-:W-:-:S02]  /*1530*/  DADD R22, R22, R44 ;  /* 0x0000000016167229 */ /* 0x001fc4000000002c */
[----:B-1----:R-:W-:Y:S02]  /*1540*/  DADD R24, R24, R36 ;  /* 0x0000000018187229 */ /* 0x002fe40000000024 */
[----:B--2---:R-:W-:-:S11]  /*1550*/  DADD R26, R26, R32 ;  /* 0x000000001a1a7229 */ /* 0x004fd60000000020 */
.L_x_170:
[----:B------:R-:W-:Y:S05]  /*1560*/  BSYNC.RECONVERGENT B0 ;  /* 0x0000000000007941 */ /* 0x000fea0003800200 */
.L_x_169:
[----:B------:R-:W-:Y:S04]  /*1570*/  BSSY.RECONVERGENT B0, `(.L_x_171) ;  /* 0x0000017000007945 */ /* 0x000fe80003800200 */
[----:B------:R-:W-:Y:S05]  /*1580*/  @P4 BRA `(.L_x_172) ;  /* 0x0000000000544947 */ /* 0x000fea0003800000 */
        /* <DEDUP_REMOVED lines=21> */
.L_x_172:
[----:B------:R-:W-:Y:S05]  /*16e0*/  BSYNC.RECONVERGENT B0 ;  /* 0x0000000000007941 */ /* 0x000fea0003800200 */
.L_x_171:
[C---:B------:R-:W-:Y:S01]  /*16f0*/  ISETP.GT.AND P0, PT, R34.reuse, UR28, PT ;  /* 0x0000001c22007c0c */ /* 0x040fe2000bf04270 */
[----:B------:R-:W0:Y:S01]  /*1700*/  LDC R43, c[0x0][0x360] ;  /* 0x0000d800ff2b7b82 */ /* 0x000e220000000800 */
[----:B------:R-:W-:Y:S01]  /*1710*/  MOV R28, UR22 ;  /* 0x00000016001c7c02 */ /* 0x000fe20008000f00 */
[----:B------:R-:W-:Y:S01]  /*1720*/  BSSY.RECONVERGENT B0, `(.L_x_173) ;  /* 0x0000019000007945 */ /* 0x000fe20003800200 */
[----:B------:R-:W-:Y:S01]  /*1730*/  ISETP.LT.OR P0, PT, R34, 0x1, P0 ;  /* 0x000000012200780c */ /* 0x000fe20000701670 */
[----:B------:R-:W-:-:S03]  /*1740*/  IMAD R52, R35, UR41, R42 ;  /* 0x0000002923347c24 */ /* 0x000fc6000f8e022a */
[----:B------:R-:W-:-:S13]  /*1750*/  ISETP.GE.OR P0, PT, R28, UR29, P0 ;  /* 0x0000001d1c007c0c */ /* 0x000fda0008706670 */
        /* <DEDUP_REMOVED lines=12> */
[----:B--2---:R-:W-:Y:S02]  /*1820*/  IMAD R44, R32, UR16, RZ ;  /* 0x00000010202c7c24 */ /* 0x004fe4000f8e02ff */
[----:B---3--:R-:W-:Y:S02]  /*1830*/  IMAD R36, R30, UR16, RZ ;  /* 0x000000101e247c24 */ /* 0x008fe4000f8e02ff */
[----:B----4-:R-:W-:Y:S02]  /*1840*/  IMAD R34, R28, UR16, RZ ;  /* 0x000000101c227c24 */ /* 0x010fe4000f8e02ff */
[----:B------:R-:W2:Y:S08]  /*1850*/  I2F.F64 R44, R44 ;  /* 0x0000002c002c7312 */ /* 0x000eb00000201c00 */
[----:B------:R-:W1:Y:S08]  /*1860*/  I2F.F64 R36, R36 ;  /* 0x0000002400247312 */ /* 0x000e700000201c00 */
[----:B------:R-:W3:Y:S01]  /*1870*/  I2F.F64 R34, R34 ;  /* 0x0000002200227312 */ /* 0x000ee20000201c00 */
[----:B--2---:R-:W-:-:S02]  /*1880*/  DADD R22, R22, R44 ;  /* 0x0000000016167229 */ /* 0x004fc4000000002c */
[----:B-1----:R-:W-:Y:S02]  /*1890*/  DADD R24, R24, R36 ;  /* 0x0000000018187229 */ /* 0x002fe40000000024 */
[----:B---3--:R-:W-:-:S11]  /*18a0*/  DADD R26, R26, R34 ;  /* 0x000000001a1a7229 */ /* 0x008fd60000000022 */
.L_x_174:
[----:B------:R-:W-:Y:S05]  /*18b0*/  BSYNC.RECONVERGENT B0 ;  /* 0x0000000000007941 */ /* 0x000fea0003800200 */
.L_x_173:
[C---:B------:R-:W-:Y:S01]  /*18c0*/  ISETP.GT.AND P0, PT, R52.reuse, UR28, PT ;  /* 0x0000001c34007c0c */ /* 0x040fe2000bf04270 */
[----:B------:R-:W2:Y:S01]  /*18d0*/  LDC R45, c[0x0][0x360] ;  /* 0x0000d800ff2d7b82 */ /* 0x000ea20000000800 */
[----:B------:R-:W-:Y:S01]  /*18e0*/  MOV R28, UR42 ;  /* 0x0000002a001c7c02 */ /* 0x000fe20008000f00 */
[----:B------:R-:W-:Y:S01]  /*18f0*/  BSSY.RECONVERGENT B0, `(.L_x_175) ;  /* 0x000001a000007945 */ /* 0x000fe20003800200 */
[----:B------:R-:W-:Y:S01]  /*1900*/  ISETP.LT.OR P0, PT, R52, 0x1, P0 ;  /* 0x000000013400780c */ /* 0x000fe20000701670 */
[----:B0-----:R-:W-:-:S03]  /*1910*/  IMAD R44, R43, UR41, R42 ;  /* 0x000000292b2c7c24 */ /* 0x001fc6000f8e022a */
[----:B------:R-:W-:-:S13]  /*1920*/  ISETP.GE.OR P0, PT, R28, UR29, P0 ;  /* 0x0000001d1c007c0c */ /* 0x000fda0008706670 */
[----:B------:R-:W-:Y:S05]  /*1930*/  @P0 BRA `(.L_x_176) ;  /* 0x0000000000540947 */ /* 0x000fea0003800000 */
[C---:B------:R-:W-:Y:S01]  /*1940*/  IADD3 R32, P0, PT, R7.reuse, UR26, RZ ;  /* 0x0000001a07207c10 */ /* 0x040fe2000ff1e0ff */
[C---:B------:R-:W-:Y:S01]  /*1950*/  VIADD R30, R7.reuse, 0xffffffff ;  /* 0xffffffff071e7836 */ /* 0x040fe20000000000 */
[----:B------:R-:W-:-:S03]  /*1960*/  IADD3 R28, PT, PT, R7, -0x2, RZ ;  /* 0xfffffffe071c7810 */ /* 0x000fc60007ffe0ff */
[----:B------:R-:W-:Y:S01]  /*1970*/  IMAD.X R33, RZ, RZ, UR27, P0 ;  /* 0x0000001bff217e24 */ /* 0x000fe200080e06ff */
[----:B------:R-:W-:-:S04]  /*1980*/  IADD3 R30, P0, PT, R30, UR26, RZ ;  /* 0x0000001a1e1e7c10 */ /* 0x000fc8000ff1e0ff */
[----:B------:R-:W3:Y:S01]  /*1990*/  LDG.E.U8 R32, desc[UR24][R32.64] ;  /* 0x0000001820207981 */ /* 0x000ee2000c1e1100 */
[----:B------:R-:W-:Y:S01]  /*19a0*/  IMAD.X R31, RZ, RZ, UR27, P0 ;  /* 0x0000001bff1f7e24 */ /* 0x000fe200080e06ff */
[----:B------:R-:W-:-:S04]  /*19b0*/  IADD3 R28, P0, PT, R28, UR26, RZ ;  /* 0x0000001a1c1c7c10 */ /* 0x000fc8000ff1e0ff */
[----:B------:R-:W4:Y:S01]  /*19c0*/  LDG.E.U8 R30, desc[UR24][R30.64] ;  /* 0x000000181e1e7981 */ /* 0x000f22000c1e1100 */
[----:B------:R-:W-:-:S05]  /*19d0*/  IMAD.X R29, RZ, RZ, UR27, P0 ;  /* 0x0000001bff1d7e24 */ /* 0x000fca00080e06ff */
[----:B------:R-:W5:Y:S01]  /*19e0*/  LDG.E.U8 R28, desc[UR24][R28.64] ;  /* 0x000000181c1c7981 */ /* 0x000f62000c1e1100 */
[----:B------:R-:W3:Y:S02]  /*19f0*/  LDCU.S8 UR23, c[0x3][0x15] ;  /* 0x00c002a0ff1777ac */ /* 0x000ee40008000200 */
[----:B---3--:R-:W-:Y:S02]  /*1a00*/  IMAD R36, R32, UR23, RZ ;  /* 0x0000001720247c24 */ /* 0x008fe4000f8e02ff */
[----:B----4-:R-:W-:-:S04]  /*1a10*/  IMAD R34, R30, UR23, RZ ;  /* 0x000000171e227c24 */ /* 0x010fc8000f8e02ff */
[----:B------:R-:W0:Y:S01]  /*1a20*/  I2F.F64 R36, R36 ;  /* 0x0000002400247312 */ /* 0x000e220000201c00 */
[----:B-----5:R-:W-:-:S07]  /*1a30*/  IMAD R43, R28, UR23, RZ ;  /* 0x000000171c2b7c24 */ /* 0x020fce000f8e02ff */
[----:B------:R-:W1:Y:S08]  /*1a40*/  I2F.F64 R34, R34 ;  /* 0x0000002200227312 */ /* 0x000e700000201c00 */
[----:B------:R-:W3:Y:S01]  /*1a50*/  I2F.F64 R32, R43 ;  /* 0x0000002b00207312 */ /* 0x000ee20000201c00 */
[----:B0-----:R-:W-:Y:S02]  /*1a60*/  DADD R22, R22, R36 ;  /* 0x0000000016167229 */ /* 0x001fe40000000024 */
[----:B-1----:R-:W-:-:S02]  /*1a70*/  DADD R24, R24, R34 ;  /* 0x0000000018187229 */ /* 0x002fc40000000022 */
[----:B---3--:R-:W-:-:S11]  /*1a80*/  DADD R26, R26, R32 ;  /* 0x000000001a1a7229 */ /* 0x008fd60000000020 */
.L_x_176:
[----:B------:R-:W-:Y:S05]  /*1a90*/  BSYNC.RECONVERGENT B0 ;  /* 0x0000000000007941 */ /* 0x000fea0003800200 */
.L_x_175:
[C---:B------:R-:W-:Y:S01]  /*1aa0*/  ISETP.GE.AND P0, PT, R44.reuse, UR28, PT ;  /* 0x0000001c2c007c0c */ /* 0x040fe2000bf06270 */
[----:B------:R-:W0:Y:S01]  /*1ab0*/  LDC R43, c[0x0][0x360] ;  /* 0x0000d800ff2b7b82 */ /* 0x000e220000000800 */
[----:B------:R-:W-:Y:S02]  /*1ac0*/  BSSY.RECONVERGENT B0, `(.L_x_177) ;  /* 0x000001b000007945 */ /* 0x000fe40003800200 */
[----:B------:R-:W-:Y:S01]  /*1ad0*/  ISETP.LT.OR P0, PT, R44, RZ, P0 ;  /* 0x000000ff2c00720c */ /* 0x000fe20000701670 */
[----:B--2---:R-:W-:-:S03]  /*1ae0*/  IMAD R44, R45, UR41, R42 ;  /* 0x000000292d2c7c24 */ /* 0x004fc6000f8e022a */
[----:B------:R-:W-:-:S04]  /*1af0*/  PLOP3.LUT P1, PT, P0, PT, UP0, 0xea, 0xae ;  /* 0x0000000000ae781c */ /* 0x000fc8000072fd0a */
[----:B------:R-:W-:-:S09]  /*1b00*/  P2R R52, PR, RZ, 0x2 ;  /* 0x00000002ff347803 */ /* 0x000fd20000000000 */
[----:B------:R-:W-:Y:S05]  /*1b10*/  @P1 BRA `(.L_x_178) ;  /* 0x0000000000541947 */ /* 0x000fea0003800000 */
[C---:B------:R-:W-:Y:S01]  /*1b20*/  IADD3 R32, P0, PT, R2.reuse, UR26, RZ ;  /* 0x0000001a02207c10 */ /* 0x040fe2000ff1e0ff */
[C---:B------:R-:W-:Y:S01]  /*1b30*/  VIADD R30, R2.reuse, 0xffffffff ;  /* 0xffffffff021e7836 */ /* 0x040fe20000000000 */
[----:B------:R-:W-:Y:S02]  /*1b40*/  IADD3 R28, PT, PT, R2, -0x2, RZ ;  /* 0xfffffffe021c7810 */ /* 0x000fe40007ffe0ff */
[----:B------:R-:W-:Y:S02]  /*1b50*/  IADD3.X R33, PT, PT, RZ, UR27, RZ, P0, !PT ;  /* 0x0000001bff217c10 */ /* 0x000fe400087fe4ff */
[----:B------:R-:W-:-:S03]  /*1b60*/  IADD3 R30, P0, PT, R30, UR26, RZ ;  /* 0x0000001a1e1e7c10 */ /* 0x000fc6000ff1e0ff */
[----:B------:R-:W2:Y:S02]  /*1b70*/  LDG.E.U8 R32, desc[UR24][R32.64] ;  /* 0x0000001820207981 */ /* 0x000ea4000c1e1100 */
[----:B------:R-:W-:Y:S01]  /*1b80*/  IMAD.X R31, RZ, RZ, UR27, P0 ;  /* 0x0000001bff1f7e24 */ /* 0x000fe200080e06ff */
[----:B------:R-:W-:-:S04]  /*1b90*/  IADD3 R28, P0, PT, R28, UR26, RZ ;  /* 0x0000001a1c1c7c10 */ /* 0x000fc8000ff1e0ff */
[----:B------:R-:W3:Y:S01]  /*1ba0*/  LDG.E.U8 R30, desc[UR24][R30.64] ;  /* 0x000000181e1e7981 */ /* 0x000ee2000c1e1100 */
[----:B------:R-:W-:-:S05]  /*1bb0*/  IMAD.X R29, RZ, RZ, UR27, P0 ;  /* 0x0000001bff1d7e24 */ /* 0x000fca00080e06ff */
[----:B------:R-:W4:Y:S01]  /*1bc0*/  LDG.E.U8 R34, desc[UR24][R28.64] ;  /* 0x000000181c227981 */ /* 0x000f22000c1e1100 */
[----:B------:R-:W2:Y:S02]  /*1bd0*/  LDCU.S8 UR23, c[0x3][0x2] ;  /* 0x00c00040ff1777ac */ /* 0x000ea40008000200 */
[----:B--2---:R-:W-:Y:S02]  /*1be0*/  IMAD R45, R32, UR23, RZ ;  /* 0x00000017202d7c24 */ /* 0x004fe4000f8e02ff */
[----:B---3--:R-:W-:Y:S02]  /*1bf0*/  IMAD R36, R30, UR23, RZ ;  /* 0x000000171e247c24 */ /* 0x008fe4000f8e02ff */
[----:B----4-:R-:W-:Y:S01]  /*1c00*/  IMAD R34, R34, UR23, RZ ;  /* 0x0000001722227c24 */ /* 0x010fe2000f8e02ff */
[----:B------:R-:W2:Y:S08]  /*1c10*/  I2F.F64 R28, R45 ;  /* 0x0000002d001c7312 */ /* 0x000eb00000201c00 */
[----:B------:R-:W1:Y:S08]  /*1c20*/  I2F.F64 R36, R36 ;  /* 0x0000002400247312 */ /* 0x000e700000201c00 */
[----:B------:R-:W3:Y:S01]  /*1c30*/  I2F.F64 R34, R34 ;  /* 0x0000002200227312 */ /* 0x000ee20000201c00 */
[----:B--2---:R-:W-:-:S02]  /*1c40*/  DADD R22, R22, R28 ;  /* 0x0000000016167229 */ /* 0x004fc4000000001c */
[----:B-1----:R-:W-:Y:S02]  /*1c50*/  DADD R24, R24, R36 ;  /* 0x0000000018187229 */ /* 0x002fe40000000024 */
[----:B---3--:R-:W-:-:S11]  /*1c60*/  DADD R26, R26, R34 ;  /* 0x000000001a1a7229 */ /* 0x008fd60000000022 */
.L_x_178:
[----:B------:R-:W-:Y:S05]  /*1c70*/  BSYNC.RECONVERGENT B0 ;  /* 0x0000000000007941 */ /* 0x000fea0003800200 */
.L_x_177:
[C---:B------:R-:W-:Y:S01]  /*1c80*/  ISETP.GE.AND P0, PT, R44.reuse, UR28, PT ;  /* 0x0000001c2c007c0c */ /* 0x040fe2000bf06270 */
[----:B------:R-:W2:Y:S01]  /*1c90*/  LDC R45, c[0x0][0x360] ;  /* 0x0000d800ff2d7b82 */ /* 0x000ea20000000800 */
[----:B------:R-:W-:Y:S01]  /*1ca0*/  UISETP.GE.AND UP2, UPT, UR4, UR29, UPT ;  /* 0x0000001d0400728c */ /* 0x000fe2000bf46270 */
[----:B------:R-:W-:Y:S01]  /*1cb0*/  BSSY.RECONVERGENT B0, `(.L_x_179) ;  /* 0x000001a000007945 */ /* 0x000fe20003800200 */
[----:B------:R-:W-:-:S04]  /*1cc0*/  ISETP.LT.OR P0, PT, R44, RZ, P0 ;  /* 0x000000ff2c00720c */ /* 0x000fc80000701670 */
[----:B------:R-:W-:-:S04]  /*1cd0*/  PLOP3.LUT P1, PT, P0, PT, UP1, 0xea, 0xae ;  /* 0x0000000000ae781c */ /* 0x000fc8000072fd1a */
[----:B------:R-:W-:-:S09]  /*1ce0*/  P2R R53, PR, RZ, 0x2 ;  /* 0x00000002ff357803 */ /* 0x000fd20000000000 */
        /* <DEDUP_REMOVED lines=9> */
[----:B------:R-:W-:Y:S01]  /*1d80*/  IADD3.X R29, PT, PT, RZ, UR27, RZ, P0, !PT ;  /* 0x0000001bff1d7c10 */ /* 0x000fe200087fe4ff */
[----:B------:R-:W4:Y:S04]  /*1d90*/  LDG.E.U8 R30, desc[UR24][R30.64] ;  /* 0x000000181e1e7981 */ /* 0x000f28000c1e1100 */
[----:B------:R-:W5:Y:S01]  /*1da0*/  LDG.E.U8 R34, desc[UR24][R28.64] ;  /* 0x000000181c227981 */ /* 0x000f62000c1e1100 */
[----:B------:R-:W3:Y:S02]  /*1db0*/  LDCU.S8 UR23, c[0x3][0x7] ;  /* 0x00c000e0ff1777ac */ /* 0x000ee40008000200 */
[----:B---3--:R-:W-:Y:S02]  /*1dc0*/  IMAD R44, R32, UR23, RZ ;  /* 0x00000017202c7c24 */ /* 0x008fe4000f8e02ff */
[----:B----4-:R-:W-:-:S02]  /*1dd0*/  IMAD R36, R30, UR23, RZ ;  /* 0x000000171e247c24 */ /* 0x010fc4000f8e02ff */
[----:B-----5:R-:W-:Y:S01]  /*1de0*/  IMAD R34, R34, UR23, RZ ;  /* 0x0000001722227c24 */ /* 0x020fe2000f8e02ff */
[----:B------:R-:W3:Y:S08]  /*1df0*/  I2F.F64 R28, R44 ;  /* 0x0000002c001c7312 */ /* 0x000ef00000201c00 */
[----:B------:R-:W1:Y:S08]  /*1e00*/  I2F.F64 R36, R36 ;  /* 0x0000002400247312 */ /* 0x000e700000201c00 */
[----:B------:R-:W4:Y:S01]  /*1e10*/  I2F.F64 R34, R34 ;  /* 0x0000002200227312 */ /* 0x000f220000201c00 */
[----:B---3--:R-:W-:-:S02]  /*1e20*/  DADD R22, R22, R28 ;  /* 0x0000000016167229 */ /* 0x008fc4000000001c */
[----:B-1----:R-:W-:Y:S02]  /*1e30*/  DADD R24, R24, R36 ;  /* 0x0000000018187229 */ /* 0x002fe40000000024 */
[----:B----4-:R-:W-:-:S11]  /*1e40*/  DADD R26, R26, R34 ;  /* 0x000000001a1a7229 */ /* 0x010fd60000000022 */
.L_x_180:
[----:B------:R-:W-:Y:S05]  /*1e50*/  BSYNC.RECONVERGENT B0 ;  /* 0x0000000000007941 */ /* 0x000fea0003800200 */
.L_x_179:
[----:B0-----:R-:W-:Y:S01]  /*1e60*/  IMAD R43, R43, UR41, R42 ;  /* 0x000000292b2b7c24 */ /* 0x001fe2000f8e022a */
[----:B------:R-:W-:Y:S01]  /*1e70*/  PLOP3.LUT P0, PT, PT, PT, UP2, 0x80, 0x8 ;  /* 0x000000000008781c */ /* 0x000fe20003f0f028 */
[----:B------:R-:W0:Y:S01]  /*1e80*/  LDC R37, c[0x0][0x360] ;  /* 0x0000d800ff257b82 */ /* 0x000e220000000800 */
[----:B------:R-:W-:Y:S01]  /*1e90*/  UISETP.GE.AND UP3, UPT, UR22, UR29, UPT ;  /* 0x0000001d1600728c */ /* 0x000fe2000bf66270 */
[----:B------:R-:W-:Y:S01]  /*1ea0*/  BSSY.RECONVERGENT B0, `(.L_x_181) ;  /* 0x0000019000007945 */ /* 0x000fe20003800200 */
[----:B------:R-:W-:-:S04]  /*1eb0*/  ISETP.GE.OR P0, PT, R43, UR28, P0 ;  /* 0x0000001c2b007c0c */ /* 0x000fc80008706670 */
[----:B------:R-:W-:-:S04]  /*1ec0*/  ISETP.LT.OR P1, PT, R43, RZ, P0 ;  /* 0x000000ff2b00720c */ /* 0x000fc80000721670 */
[----:B------:R-:W-:-:S09]  /*1ed0*/  P2R R43, PR, RZ, 0x2 ;  /* 0x00000002ff2b7803 */ /* 0x000fd20000000000 */
[----:B------:R-:W-:Y:S05]  /*1ee0*/  @P1 BRA `(.L_x_182) ;  /* 0x0000000000501947 */ /* 0x000fea0003800000 */
[C---:B------:R-:W-:Y:S01]  /*1ef0*/  IADD3 R32, P0, PT, R17.reuse, UR26, RZ ;  /* 0x0000001a11207c10 */ /* 0x040fe2000ff1e0ff */
[C---:B------:R-:W-:Y:S02]  /*1f00*/  VIADD R30, R17.reuse, 0xffffffff ;  /* 0xffffffff111e7836 */ /* 0x040fe40000000000 */
[----:B------:R-:W-:Y:S02]  /*1f10*/  VIADD R28, R17, 0xfffffffe ;  /* 0xfffffffe111c7836 */ /* 0x000fe40000000000 */
[----:B------:R-:W-:Y:S01]  /*1f20*/  IMAD.X R33, RZ, RZ, UR27, P0 ;  /* 0x0000001bff217e24 */ /* 0x000fe200080e06ff */
[----:B------:R-:W-:-:S04]  /*1f30*/  IADD3 R30, P0, PT, R30, UR26, RZ ;  /* 0x0000001a1e1e7c10 */ /* 0x000fc8000ff1e0ff */
[----:B------:R-:W-:Y:S01]  /*1f40*/  IADD3.X R31, PT, PT, RZ, UR27, RZ, P0, !PT ;  /* 0x0000001bff1f7c10 */ /* 0x000fe200087fe4ff */
[----:B------:R-:W3:Y:S01]  /*1f50*/  LDG.E.U8 R32, desc[UR24][R32.64] ;  /* 0x0000001820207981 */ /* 0x000ee2000c1e1100 */
[----:B------:R-:W-:-:S03]  /*1f60*/  IADD3 R28, P0, PT, R28, UR26, RZ ;  /* 0x0000001a1c1c7c10 */ /* 0x000fc6000ff1e0ff */
[----:B------:R-:W4:Y:S02]  /*1f70*/  LDG.E.U8 R34, desc[UR24][R30.64] ;  /* 0x000000181e227981 */ /* 0x000f24000c1e1100 */
[----:B------:R-:W-:-:S05]  /*1f80*/  IMAD.X R29, RZ, RZ, UR27, P0 ;  /* 0x0000001bff1d7e24 */ /* 0x000fca00080e06ff */
[----:B------:R-:W5:Y:S01]  /*1f90*/  LDG.E.U8 R35, desc[UR24][R28.64] ;  /* 0x000000181c237981 */ /* 0x000f62000c1e1100 */
[----:B---3--:R-:W-:Y:S02]  /*1fa0*/  IMAD R36, R32, UR17, RZ ;  /* 0x0000001120247c24 */ /* 0x008fe4000f8e02ff */
[----:B----4-:R-:W-:Y:S02]  /*1fb0*/  IMAD R44, R34, UR17, RZ ;  /* 0x00000011222c7c24 */ /* 0x010fe4000f8e02ff */
[----:B------:R-:W3:Y:S01]  /*1fc0*/  I2F.F64 R30, R36 ;  /* 0x00000024001e7312 */ /* 0x000ee20000201c00 */
[----:B-----5:R-:W-:-:S07]  /*1fd0*/  IMAD R35, R35, UR17, RZ ;  /* 0x0000001123237c24 */ /* 0x020fce000f8e02ff */
[----:B------:R-:W1:Y:S08]  /*1fe0*/  I2F.F64 R28, R44 ;  /* 0x0000002c001c7312 */ /* 0x000e700000201c00 */
[----:B------:R-:W4:Y:S01]  /*1ff0*/  I2F.F64 R34, R35 ;  /* 0x0000002300227312 */ /* 0x000f220000201c00 */
[----:B---3--:R-:W-:Y:S02]  /*2000*/  DADD R22, R22, R30 ;  /* 0x0000000016167229 */ /* 0x008fe4000000001e */
[----:B-1----:R-:W-:-:S02]  /*2010*/  DADD R24, R24, R28 ;  /* 0x0000000018187229 */ /* 0x002fc4000000001c */
[----:B----4-:R-:W-:-:S11]  /*2020*/  DADD R26, R26, R34 ;  /* 0x000000001a1a7229 */ /* 0x010fd60000000022 */
.L_x_182:
[----:B------:R-:W-:Y:S05]  /*2030*/  BSYNC.RECONVERGENT B0 ;  /* 0x0000000000007941 */ /* 0x000fea0003800200 */
.L_x_181:
[----:B--2---:R-:W-:Y:S01]  /*2040*/  IMAD R45, R45, UR41, R42 ;  /* 0x000000292d2d7c24 */ /* 0x004fe2000f8e022a */
[----:B------:R-:W-:Y:S01]  /*2050*/  PLOP3.LUT P0, PT, PT, PT, UP3, 0x80, 0x8 ;  /* 0x000000000008781c */ /* 0x000fe20003f0f038 */
[----:B------:R-:W2:Y:S01]  /*2060*/  LDC R36, c[0x0][0x360] ;  /* 0x0000d800ff247b82 */ /* 0x000ea20000000800 */
[----:B------:R-:W-:Y:S01]  /*2070*/  UISETP.GE.AND UP4, UPT, UR42, UR29, UPT ;  /* 0x0000001d2a00728c */ /* 0x000fe2000bf86270 */
[----:B------:R-:W-:Y:S01]  /*2080*/  BSSY.RECONVERGENT B0, `(.L_x_183) ;  /* 0x0000018000007945 */ /* 0x000fe20003800200 */
[----:B------:R-:W-:-:S04]  /*2090*/  ISETP.GE.OR P0, PT, R45, UR28, P0 ;  /* 0x0000001c2d007c0c */ /* 0x000fc80008706670 */
[----:B------:R-:W-:-:S13]  /*20a0*/  ISETP.LT.OR P0, PT, R45, RZ, P0 ;  /* 0x000000ff2d00720c */ /* 0x000fda0000701670 */
[----:B------:R-:W-:Y:S05]  /*20b0*/  @P0 BRA `(.L_x_184) ;  /* 0x0000000000500947 */ /* 0x000fea0003800000 */
[C---:B------:R-:W-:Y:S01]  /*20c0*/  IADD3 R32, P0, PT, R18.reuse, UR26, RZ ;  /* 0x0000001a12207c10 */ /* 0x040fe2000ff1e0ff */
[C---:B------:R-:W-:Y:S01]  /*20d0*/  VIADD R30, R18.reuse, 0xffffffff ;  /* 0xffffffff121e7836 */ /* 0x040fe20000000000 */
[----:B------:R-:W-:Y:S02]  /*20e0*/  IADD3 R28, PT, PT, R18, -0x2, RZ ;  /* 0xfffffffe121c7810 */ /* 0x000fe40007ffe0ff */
[----:B------:R-:W-:Y:S02]  /*20f0*/  IADD3.X R33, PT, PT, RZ, UR27, RZ, P0, !PT ;  /* 0x0000001bff217c10 */ /* 0x000fe400087fe4ff */
[----:B------:R-:W-:-:S03]  /*2100*/  IADD3 R30, P0, PT, R30, UR26, RZ ;  /* 0x0000001a1e1e7c10 */ /* 0x000fc6000ff1e0ff */
[----:B------:R-:W3:Y:S02]  /*2110*/  LDG.E.U8 R32, desc[UR24][R32.64] ;  /* 0x0000001820207981 */ /* 0x000ee4000c1e1100 */
[----:B------:R-:W-:Y:S01]  /*2120*/  IMAD.X R31, RZ, RZ, UR27, P0 ;  /* 0x0000001bff1f7e24 */ /* 0x000fe200080e06ff */
[----:B------:R-:W-:-:S04]  /*2130*/  IADD3 R28, P0, PT, R28, UR26, RZ ;  /* 0x0000001a1c1c7c10 */ /* 0x000fc8000ff1e0ff */
[----:B------:R-:W4:Y:S01]  /*2140*/  LDG.E.U8 R30, desc[UR24][R30.64] ;  /* 0x000000181e1e7981 */ /* 0x000f22000c1e1100 */
[----:B------:R-:W-:-:S05]  /*2150*/  IMAD.X R29, RZ, RZ, UR27, P0 ;  /* 0x0000001bff1d7e24 */ /* 0x000fca00080e06ff */
[----:B------:R3:W5:Y:S02]  /*2160*/  LDG.E.U8 R34, desc[UR24][R28.64] ;  /* 0x000000181c227981 */ /* 0x000764000c1e1100 */
[----:B---3--:R-:W-:Y:S02]  /*2170*/  IMAD R28, R32, UR5, RZ ;  /* 0x00000005201c7c24 */ /* 0x008fe4000f8e02ff */
[----:B----4-:R-:W-:Y:S02]  /*2180*/  IMAD R44, R30, UR5, RZ ;  /* 0x000000051e2c7c24 */ /* 0x010fe4000f8e02ff */
[----:B-----5:R-:W-:Y:S02]  /*2190*/  IMAD R34, R34, UR5, RZ ;  /* 0x0000000522227c24 */ /* 0x020fe4000f8e02ff */
[----:B------:R-:W3:Y:S08]  /*21a0*/  I2F.F64 R28, R28 ;  /* 0x0000001c001c7312 */ /* 0x000ef00000201c00 */
[----:B------:R-:W1:Y:S08]  /*21b0*/  I2F.F64 R44, R44 ;  /* 0x0000002c002c7312 */ /* 0x000e700000201c00 */
[----:B------:R-:W4:Y:S01]  /*21c0*/  I2F.F64 R34, R34 ;  /* 0x0000002200227312 */ /* 0x000f220000201c00 */
[----:B---3--:R-:W-:-:S02]  /*21d0*/  DADD R22, R22, R28 ;  /* 0x0000000016167229 */ /* 0x008fc4000000001c */
[----:B-1----:R-:W-:Y:S02]  /*21e0*/  DADD R24, R24, R44 ;  /* 0x0000000018187229 */ /* 0x002fe4000000002c */
[----:B----4-:R-:W-:-:S11]  /*21f0*/  DADD R26, R26, R34 ;  /* 0x000000001a1a7229 */ /* 0x010fd60000000022 */
.L_x_184:
[----:B------:R-:W-:Y:S05]  /*2200*/  BSYNC.RECONVERGENT B0 ;  /* 0x0000000000007941 */ /* 0x000fea0003800200 */
.L_x_183:
[--C-:B0-----:R-:W-:Y:S01]  /*2210*/  IMAD R37, R37, UR41, R42.reuse ;  /* 0x0000002925257c24 */ /* 0x101fe2000f8e022a */
[----:B------:R-:W-:Y:S01]  /*2220*/  PLOP3.LUT P0, PT, PT, PT, UP4, 0x80, 0x8 ;  /* 0x000000000008781c */ /* 0x000fe20003f0f048 */
[----:B------:R-:W0:Y:S01]  /*2230*/  LDC R45, c[0x0][0x360] ;  /* 0x0000d800ff2d7b82 */ /* 0x000e220000000800 */
[----:B------:R-:W-:Y:S01]  /*2240*/  BSSY.RECONVERGENT B0, `(.L_x_185) ;  /* 0x000001a000007945 */ /* 0x000fe20003800200 */
[----:B--2---:R-:W-:Y:S01]  /*2250*/  IMAD R36, R36, UR41, R42 ;  /* 0x0000002924247c24 */ /* 0x004fe2000f8e022a */
[----:B------:R-:W-:-:S04]  /*2260*/  ISETP.GE.OR P0, PT, R37, UR28, P0 ;  /* 0x0000001c25007c0c */ /* 0x000fc80008706670 */
[----:B------:R-:W-:-:S13]  /*2270*/  ISETP.LT.OR P0, PT, R37, RZ, P0 ;  /* 0x000000ff2500720c */ /* 0x000fda0000701670 */
        /* <DEDUP_REMOVED lines=15> */
[----:B----4-:R-:W-:Y:S01]  /*2370*/  IMAD R35, R35, UR4, RZ ;  /* 0x0000000423237c24 */ /* 0x010fe2000f8e02ff */
[----:B------:R-:W2:Y:S08]  /*2380*/  I2F.F64 R30, R37 ;  /* 0x00000025001e7312 */ /* 0x000eb00000201c00 */
[----:B------:R-:W1:Y:S08]  /*2390*/  I2F.F64 R28, R44 ;  /* 0x0000002c001c7312 */ /* 0x000e700000201c00 */
[----:B------:R-:W3:Y:S01]  /*23a0*/  I2F.F64 R34, R35 ;  /* 0x0000002300227312 */ /* 0x000ee20000201c00 */
[----:B--2---:R-:W-:-:S02]  /*23b0*/  DADD R22, R22, R30 ;  /* 0x0000000016167229 */ /* 0x004fc4000000001e */
[----:B-1----:R-:W-:Y:S02]  /*23c0*/  DADD R24, R24, R28 ;  /* 0x0000000018187229 */ /* 0x002fe4000000001c */
[----:B---3--:R-:W-:-:S11]  /*23d0*/  DADD R26, R26, R34 ;  /* 0x000000001a1a7229 */ /* 0x008fd60000000022 */
.L_x_186:
[----:B------:R-:W-:Y:S05]  /*23e0*/  BSYNC.RECONVERGENT B0 ;  /* 0x0000000000007941 */ /* 0x000fea0003800200 */
.L_x_185:
[----:B------:R-:W-:Y:S01]  /*23f0*/  VIADD R28, R36, 0x1 ;  /* 0x00000001241c7836 */ /* 0x000fe20000000000 */
[----:B------:R-:W2:Y:S01]  /*2400*/  LDC R37, c[0x0][0x360] ;  /* 0x0000d800ff257b82 */ /* 0x000ea20000000800 */
[----:B------:R-:W-:Y:S03]  /*2410*/  BSSY.RECONVERGENT B0, `(.L_x_187) ;  /* 0x000001b000007945 */ /* 0x000fe60003800200 */
[----:B------:R-:W-:-:S04]  /*2420*/  ISETP.GE.AND P0, PT, R28, UR28, PT ;  /* 0x0000001c1c007c0c */ /* 0x000fc8000bf06270 */
[----:B------:R-:W-:Y:S01]  /*2430*/  ISETP.LT.OR P0, PT, R36, -0x1, P0 ;  /* 0xffffffff2400780c */ /* 0x000fe20000701670 */
[----:B0-----:R-:W-:-:S03]  /*2440*/  IMAD R36, R45, UR41, R42 ;  /* 0x000000292d247c24 */ /* 0x001fc6000f8e022a */
[----:B------:R-:W-:-:S13]  /*2450*/  PLOP3.LUT P0, PT, P0, PT, UP0, 0xea, 0xae ;  /* 0x0000000000ae781c */ /* 0x000fda000070fd0a */
        /* <DEDUP_REMOVED lines=11> */
[----:B------:R3:W5:Y:S01]  /*2510*/  LDG.E.U8 R34, desc[UR24][R28.64] ;  /* 0x000000181c227981 */ /* 0x000762000c1e1100 */
[----:B------:R-:W3:Y:S02]  /*2520*/  LDCU.S8 UR4, c[0x3][0x3] ;  /* 0x00c00060ff0477ac */ /* 0x000ee40008000200 */
[----:B---3--:R-:W-:Y:S02]  /*2530*/  IMAD R28, R32, UR4, RZ ;  /* 0x00000004201c7c24 */ /* 0x008fe4000f8e02ff */
[----:B----4-:R-:W-:-:S02]  /*2540*/  IMAD R44, R30, UR4, RZ ;  /* 0x000000041e2c7c24 */ /* 0x010fc4000f8e02ff */
[----:B-----5:R-:W-:Y:S02]  /*2550*/  IMAD R34, R34, UR4, RZ ;  /* 0x0000000422227c24 */ /* 0x020fe4000f8e02ff */
[----:B------:R-:W0:Y:S08]  /*2560*/  I2F.F64 R28, R28 ;  /* 0x0000001c001c7312 */ /* 0x000e300000201c00 */
[----:B------:R-:W1:Y:S08]  /*2570*/  I2F.F64 R44, R44 ;  /* 0x0000002c002c7312 */ /* 0x000e700000201c00 */
[----:B------:R-:W3:Y:S01]  /*2580*/  I2F.F64 R34, R34 ;  /* 0x0000002200227312 */ /* 0x000ee20000201c00 */
[----:B0-----:R-:W-:-:S02]  /*2590*/  DADD R22, R22, R28 ;  /* 0x0000000016167229 */ /* 0x001fc4000000001c */
[----:B-1----:R-:W-:Y:S02]  /*25a0*/  DADD R24, R24, R44 ;  /* 0x0000000018187229 */ /* 0x002fe4000000002c */
[----:B---3--:R-:W-:-:S11]  /*25b0*/  DADD R26, R26, R34 ;  /* 0x000000001a1a7229 */ /* 0x008fd60000000022 */
.L_x_188:
[----:B------:R-:W-:Y:S05]  /*25c0*/  BSYNC.RECONVERGENT B0 ;  /* 0x0000000000007941 */ /* 0x000fea0003800200 */
.L_x_187:
[----:B------:R-:W-:Y:S01]  /*25d0*/  VIADD R28, R36, 0x1 ;  /* 0x00000001241c7836 */ /* 0x000fe20000000000 */
[----:B------:R-:W0:Y:S01]  /*25e0*/  LDC R45, c[0x0][0x360] ;  /* 0x0000d800ff2d7b82 */ /* 0x000e220000000800 */
[----:B------:R-:W-:Y:S03]  /*25f0*/  BSSY.RECONVERGENT B0, `(.L_x_189) ;  /* 0x000001b000007945 */ /* 0x000fe60003800200 */
[----:B------:R-:W-:-:S04]  /*2600*/  ISETP.GE.AND P1, PT, R28, UR28, PT ;  /* 0x0000001c1c007c0c */ /* 0x000fc8000bf26270 */
[----:B------:R-:W-:Y:S01]  /*2610*/  ISETP.LT.OR P1, PT, R36, -0x1, P1 ;  /* 0xffffffff2400780c */ /* 0x000fe20000f21670 */
[----:B--2---:R-:W-:-:S03]  /*2620*/  IMAD R36, R37, UR41, R42 ;  /* 0x0000002925247c24 */ /* 0x004fc6000f8e022a */
[----:B------:R-:W-:-:S13]  /*2630*/  PLOP3.LUT P1, PT, P1, PT, UP1, 0xea, 0xae ;  /* 0x0000000000ae781c */ /* 0x000fda0000f2fd1a */
        /* <DEDUP_REMOVED lines=12> */
[----:B------:R-:W-:-:S06]  /*2700*/  UPRMT UR4, UR37, 0x8880, URZ ;  /* 0x0000888025047896 */ /* 0x000fcc00080000ff */
        /* <DEDUP_REMOVED lines=9> */
.L_x_190:
[----:B------:R-:W-:Y:S05]  /*27a0*/  BSYNC.RECONVERGENT B0 ;  /* 0x0000000000007941 */ /* 0x000fea0003800200 */
.L_x_189:
[----:B------:R-:W-:Y:S01]  /*27b0*/  VIADD R28, R36, 0x1 ;  /* 0x00000001241c7836 */ /* 0x000fe20000000000 */
[----:B------:R-:W-:Y:S01]  /*27c0*/  PLOP3.LUT P2, PT, PT, PT, UP2, 0x80, 0x8 ;  /* 0x000000000008781c */ /* 0x000fe20003f4f028 */
[----:B------:R-:W2:Y:S01]  /*27d0*/  LDC R37, c[0x0][0x360] ;  /* 0x0000d800ff257b82 */ /* 0x000ea20000000800 */
[----:B------:R-:W-:Y:S02]  /*27e0*/  BSSY.RECONVERGENT B0, `(.L_x_191) ;  /* 0x000001a000007945 */ /* 0x000fe40003800200 */
[----:B------:R-:W-:-:S04]  /*27f0*/  ISETP.GE.OR P2, PT, R28, UR28, P2 ;  /* 0x0000001c1c007c0c */ /* 0x000fc80009746670 */
[----:B------:R-:W-:Y:S01]  /*2800*/  ISETP.LT.OR P2, PT, R36, -0x1, P2 ;  /* 0xffffffff2400780c */ /* 0x000fe20001741670 */
[----:B0-----:R-:W-:-:S12]  /*2810*/  IMAD R36, R45, UR41, R42 ;  /* 0x000000292d247c24 */ /* 0x001fd8000f8e022a */
        /* <DEDUP_REMOVED lines=22> */
.L_x_192:
[----:B------:R-:W-:Y:S05]  /*2980*/  BSYNC.RECONVERGENT B0 ;  /* 0x0000000000007941 */ /* 0x000fea0003800200 */
.L_x_191:
[----:B------:R-:W-:Y:S01]  /*2990*/  VIADD R28, R36, 0x1 ;  /* 0x00000001241c7836 */ /* 0x000fe20000000000 */
[----:B------:R-:W-:Y:S01]  /*29a0*/  PLOP3.LUT P3, PT, PT, PT, UP3, 0x80, 0x8 ;  /* 0x000000000008781c */ /* 0x000fe20003f6f038 */
[----:B------:R-:W0:Y:S01]  /*29b0*/  LDC R45, c[0x0][0x360] ;  /* 0x0000d800ff2d7b82 */ /* 0x000e220000000800 */
[----:B------:R-:W-:Y:S02]  /*29c0*/  BSSY.RECONVERGENT B0, `(.L_x_193) ;  /* 0x000001a000007945 */ /* 0x000fe40003800200 */
[----:B------:R-:W-:-:S04]  /*29d0*/  ISETP.GE.OR P3, PT, R28, UR28, P3 ;  /* 0x0000001c1c007c0c */ /* 0x000fc80009f66670 */
[----:B------:R-:W-:Y:S01]  /*29e0*/  ISETP.LT.OR P3, PT, R36, -0x1, P3 ;  /* 0xffffffff2400780c */ /* 0x000fe20001f61670 */
[----:B--2---:R-:W-:-:S12]  /*29f0*/  IMAD R36, R37, UR41, R42 ;  /* 0x0000002925247c24 */ /* 0x004fd8000f8e022a */
        /* <DEDUP_REMOVED lines=22> */
.L_x_194:
[----:B------:R-:W-:Y:S05]  /*2b60*/  BSYNC.RECONVERGENT B0 ;  /* 0x0000000000007941 */ /* 0x000fea0003800200 */
.L_x_193:
        /* <DEDUP_REMOVED lines=29> */
.L_x_196:
[----:B------:R-:W-:Y:S05]  /*2d40*/  BSYNC.RECONVERGENT B0 ;  /* 0x0000000000007941 */ /* 0x000fea0003800200 */
.L_x_195:
        /* <DEDUP_REMOVED lines=28> */
.L_x_198:
[----:B------:R-:W-:Y:S05]  /*2f10*/  BSYNC.RECONVERGENT B0 ;  /* 0x0000000000007941 */ /* 0x000fea0003800200 */
.L_x_197:
        /* <DEDUP_REMOVED lines=18> */
[----:B------:R3:W5:Y:S02]  /*3040*/  LDG.E.U8 R34, desc[UR24][R28.64] ;  /* 0x000000181c227981 */ /* 0x000764000c1e1100 */
[----:B---3--:R-:W-:Y:S02]  /*3050*/  IMAD R28, R32, UR6, RZ ;  /* 0x00000006201c7c24 */ /* 0x008fe4000f8e02ff */
[----:B----4-:R-:W-:Y:S02]  /*3060*/  IMAD R44, R30, UR6, RZ ;  /* 0x000000061e2c7c24 */ /* 0x010fe4000f8e02ff */
[----:B-----5:R-:W-:-:S02]  /*3070*/  IMAD R34, R34, UR6, RZ ;  /* 0x0000000622227c24 */ /* 0x020fc4000f8e02ff */
[----:B------:R-:W0:Y:S08]  /*3080*/  I2F.F64 R28, R28 ;  /* 0x0000001c001c7312 */ /* 0x000e300000201c00 */
[----:B------:R-:W1:Y:S08]  /*3090*/  I2F.F64 R44, R44 ;  /* 0x0000002c002c7312 */ /* 0x000e700000201c00 */
[----:B------:R-:W3:Y:S01]  /*30a0*/  I2F.F64 R34, R34 ;  /* 0x0000002200227312 */ /* 0x000ee20000201c00 */
[----:B0-----:R-:W-:-:S02]  /*30b0*/  DADD R22, R22, R28 ;  /* 0x0000000016167229 */ /* 0x001fc4000000001c */
[----:B-1----:R-:W-:Y:S02]  /*30c0*/  DADD R24, R24, R44 ;  /* 0x0000000018187229 */ /* 0x002fe4000000002c */
[----:B---3--:R-:W-:-:S11]  /*30d0*/  DADD R26, R26, R34 ;  /* 0x000000001a1a7229 */ /* 0x008fd60000000022 */
.L_x_200:
[----:B------:R-:W-:Y:S05]  /*30e0*/  BSYNC.RECONVERGENT B0 ;  /* 0x0000000000007941 */ /* 0x000fea0003800200 */
.L_x_199:
[----:B------:R-:W-:Y:S01]  /*30f0*/  VIADD R28, R36, 0x2 ;  /* 0x00000002241c7836 */ /* 0x000fe20000000000 */
[----:B------:R-:W-:Y:S01]  /*3100*/  PLOP3.LUT P5, PT, PT, PT, UP2, 0x80, 0x8 ;  /* 0x000000000008781c */ /* 0x000fe20003faf028 */
[----:B------:R-:W0:Y:S01]  /*3110*/  LDC R45, c[0x0][0x360] ;  /* 0x0000d800ff2d7b82 */ /* 0x000e220000000800 */
[----:B------:R-:W-:Y:S01]  /*3120*/  BSSY.RECONVERGENT B0, `(.L_x_201) ;  /* 0x0000019000007945 */ /* 0x000fe20003800200 */
[----:B--2---:R-:W-:Y:S01]  /*3130*/  IMAD R44, R37, UR41, R42 ;  /* 0x00000029252c7c24 */ /* 0x004fe2000f8e022a */
[----:B------:R-:W-:-:S04]  /*3140*/  ISETP.GE.OR P5, PT, R28, UR28, P5 ;  /* 0x0000001c1c007c0c */ /* 0x000fc8000afa6670 */
[----:B------:R-:W-:-:S13]  /*3150*/  ISETP.LT.OR P5, PT, R36, -0x2, P5 ;  /* 0xfffffffe2400780c */ /* 0x000fda0002fa1670 */
        /* <DEDUP_REMOVED lines=11> */
[----:B------:R2:W4:Y:S02]  /*3210*/  LDG.E.U8 R34, desc[UR24][R28.64] ;  /* 0x000000181c227981 */ /* 0x000524000c1e1100 */
        /* <DEDUP_REMOVED lines=9> */
.L_x_202:
[----:B------:R-:W-:Y:S05]  /*32b0*/  BSYNC.RECONVERGENT B0 ;  /* 0x0000000000007941 */ /* 0x000fea0003800200 */
.L_x_201:
[----:B------:R-:W-:Y:S01]  /*32c0*/  VIADD R28, R44, 0x2 ;  /* 0x000000022c1c7836 */ /* 0x000fe20000000000 */
[----:B------:R-:W-:Y:S01]  /*32d0*/  PLOP3.LUT P6, PT, PT, PT, UP3, 0x80, 0x8 ;  /* 0x000000000008781c */ /* 0x000fe20003fcf038 */
[----:B------:R-:W-:Y:S03]  /*32e0*/  BSSY.RECONVERGENT B0, `(.L_x_203) ;  /* 0x000001a000007945 */ /* 0x000fe60003800200 */
[----:B------:R-:W-:-:S04]  /*32f0*/  ISETP.GE.OR P6, PT, R28, UR28, P6 ;  /* 0x0000001c1c007c0c */ /* 0x000fc8000b7c6670 */
[----:B------:R-:W-:Y:S01]  /*3300*/  ISETP.LT.OR P6, PT, R44, -0x2, P6 ;  /* 0xfffffffe2c00780c */ /* 0x000fe200037c1670 */
[----:B0-----:R-:W-:-:S04]  /*3310*/  IMAD R44, R45, UR41, R42 ;  /* 0x000000292d2c7c24 */ /* 0x001fc8000f8e022a */
[----:B------:R-:W-:-:S08]  /*3320*/  VIADD R45, R44, 0x2 ;  /* 0x000000022c2d7836 */ /* 0x000fd00000000000 */
        /* <DEDUP_REMOVED lines=15> */
[----:B------:R-:W0:Y:S08]  /*3420*/  I2F.F64 R28, R28 ;  /* 0x0000001c001c7312 */ /* 0x000e300000201c00 */
[----:B------:R-:W1:Y:S08]  /*3430*/  I2F.F64 R34, R34 ;  /* 0x0000002200227312 */ /* 0x000e700000201c00 */
[----:B------:R-:W2:Y:S01]  /*3440*/  I2F.F64 R36, R36 ;  /* 0x0000002400247312 */ /* 0x000ea20000201c00 */
[----:B0-----:R-:W-:-:S02]  /*3450*/  DADD R22, R22, R28 ;  /* 0x0000000016167229 */ /* 0x001fc4000000001c */
[----:B-1----:R-:W-:Y:S02]  /*3460*/  DADD R24, R24, R34 ;  /* 0x0000000018187229 */ /* 0x002fe40000000022 */
[----:B--2---:R-:W-:-:S11]  /*3470*/  DADD R26, R26, R36 ;  /* 0x000000001a1a7229 */ /* 0x004fd60000000024 */
.L_x_204:
[----:B------:R-:W-:Y:S05]  /*3480*/  BSYNC.RECONVERGENT B0 ;  /* 0x0000000000007941 */ /* 0x000fea0003800200 */
.L_x_203:
[----:B------:R-:W-:Y:S01]  /*3490*/  PLOP3.LUT P6, PT, PT, PT, UP4, 0x80, 0x8 ;  /* 0x000000000008781c */ /* 0x000fe20003fcf048 */
[----:B------:R-:W-:Y:S01]  /*34a0*/  BSSY.RECONVERGENT B0, `(.L_x_205) ;  /* 0x0000019000007945 */ /* 0x000fe20003800200 */
[----:B------:R-:W-:Y:S02]  /*34b0*/  CS2R R34, SRZ ;  /* 0x0000000000227805 */ /* 0x000fe4000001ff00 */
        /* <DEDUP_REMOVED lines=17> */
[----:B------:R-:W0:Y:S08]  /*35d0*/  I2F.F64 R28, R28 ;  /* 0x0000001c001c7312 */ /* 0x000e300000201c00 */
[----:B------:R-:W1:Y:S08]  /*35e0*/  I2F.F64 R44, R44 ;  /* 0x0000002c002c7312 */ /* 0x000e700000201c00 */
[----:B------:R-:W2:Y:S01]  /*35f0*/  I2F.F64 R36, R36 ;  /* 0x0000002400247312 */ /* 0x000ea20000201c00 */
[----:B0-----:R-:W-:-:S02]  /*3600*/  DADD R22, R22, R28 ;  /* 0x0000000016167229 */ /* 0x001fc4000000001c */
[----:B-1----:R-:W-:Y:S02]  /*3610*/  DADD R24, R24, R44 ;  /* 0x0000000018187229 */ /* 0x002fe4000000002c */
[----:B--2---:R-:W-:-:S11]  /*3620*/  DADD R26, R26, R36 ;  /* 0x000000001a1a7229 */ /* 0x004fd60000000024 */
.L_x_206:
[----:B------:R-:W-:Y:S05]  /*3630*/  BSYNC.RECONVERGENT B0 ;  /* 0x0000000000007941 */ /* 0x000fea0003800200 */
.L_x_205:
[----:B------:R-:W-:Y:S01]  /*3640*/  ISETP.NE.AND P6, PT, R46, RZ, PT ;  /* 0x000000ff2e00720c */ /* 0x000fe20003fc5270 */
[----:B------:R-:W-:Y:S01]  /*3650*/  BSSY.RECONVERGENT B0, `(.L_x_207) ;  /* 0x0000016000007945 */ /* 0x000fe20003800200 */
[----:B------:R-:W-:Y:S02]  /*3660*/  CS2R R30, SRZ ;  /* 0x00000000001e7805 */ /* 0x000fe4000001ff00 */
[----:B------:R-:W-:-:S09]  /*3670*/  CS2R R28, SRZ ;  /* 0x00000000001c7805 */ /* 0x000fd2000001ff00 */
[----:B------:R-:W-:Y:S05]  /*3680*/  @P6 BRA `(.L_x_208) ;  /* 0x0000000000486947 */ /* 0x000fea0003800000 */
[C---:B------:R-:W-:Y:S01]  /*3690*/  IADD3 R44, P6, PT, R5.reuse, UR26, RZ ;  /* 0x0000001a052c7c10 */ /* 0x040fe2000ffde0ff */
[C---:B------:R-:W-:Y:S02]  /*36a0*/  VIADD R36, R5.reuse, 0xffffffff ;  /* 0xffffffff05247836 */ /* 0x040fe40000000000 */
[----:B------:R-:W-:Y:S02]  /*36b0*/  VIADD R32, R5, 0xfffffffe ;  /* 0xfffffffe05207836 */ /* 0x000fe40000000000 */
        /* <DEDUP_REMOVED lines=10> */
[----:B---3--:R-:W-:Y:S02]  /*3760*/  IMAD R30, R30, UR4, RZ ;  /* 0x000000041e1e7c24 */ /* 0x008fe4000f8e02ff */
[----:B----4-:R-:W-:Y:S02]  /*3770*/  IMAD R28, R28, UR4, RZ ;  /* 0x000000041c1c7c24 */ /* 0x010fe4000f8e02ff */
[----:B------:R-:W0:Y:S08]  /*3780*/  I2F.F64 R34, R34 ;  /* 0x0000002200227312 */ /* 0x000e300000201c00 */
[----:B------:R-:W2:Y:S08]  /*3790*/  I2F.F64 R30, R30 ;  /* 0x0000001e001e7312 */ /* 0x000eb00000201c00 */
[----:B0-----:R-:W3:Y:S02]  /*37a0*/  I2F.F64 R28, R28 ;  /* 0x0000001c001c7312 */ /* 0x001ee40000201c00 */
.L_x_208:
[----:B------:R-:W-:Y:S05]  /*37b0*/  BSYNC.RECONVERGENT B0 ;  /* 0x0000000000007941 */ /* 0x000fea0003800200 */
.L_x_207:
[----:B------:R-:W-:Y:S01]  /*37c0*/  ISETP.NE.AND P6, PT, R47, RZ, PT ;  /* 0x000000ff2f00720c */ /* 0x000fe20003fc5270 */
[----:B------:R-:W-:-:S12]  /*37d0*/  BSSY.RECONVERGENT B0, `(.L_x_209) ;  /* 0x0000016000007945 */ /* 0x000fd80003800200 */
[----:B------:R-:W-:Y:S05]  /*37e0*/  @P6 BRA `(.L_x_210) ;  /* 0x0000000000506947 */ /* 0x000fea0003800000 */
[C---:B------:R-:W-:Y:S01]  /*37f0*/  IADD3 R46, P6, PT, R3.reuse, UR26, RZ ;  /* 0x0000001a032e7c10 */ /* 0x040fe2000ffde0ff */
[----:B------:R-:W-:-:S03]  /*3800*/  VIADD R36, R3, 0xffffffff ;  /* 0xffffffff03247836 */ /* 0x000fc60000000000 */
[----:B------:R-:W-:Y:S02]  /*3810*/  IADD3.X R47, PT, PT, RZ, UR27, RZ, P6, !PT ;  /* 0x0000001bff2f7c10 */ /* 0x000fe4000b7fe4ff */
[----:B------:R-:W-:-:S03]  /*3820*/  IADD3 R36, P6, PT, R36, UR26, RZ ;  /* 0x0000001a24247c10 */ /* 0x000fc6000ffde0ff */
[----:B------:R-:W4:Y:S01]  /*3830*/  LDG.E.U8 R44, desc[UR24][R46.64] ;  /* 0x000000182e2c7981 */ /* 0x000f22000c1e1100 */
[----:B------:R-:W-:Y:S01]  /*3840*/  IADD3 R32, PT, PT, R3, -0x2, RZ ;  /* 0xfffffffe03207810 */ /* 0x000fe20007ffe0ff */
[----:B------:R-:W-:-:S03]  /*3850*/  IMAD.X R37, RZ, RZ, UR27, P6 ;  /* 0x0000001bff257e24 */ /* 0x000fc6000b0e06ff */
[----:B------:R-:W-:Y:S02]  /*3860*/  IADD3 R32, P6, PT, R32, UR26, RZ ;  /* 0x0000001a20207c10 */ /* 0x000fe4000ffde0ff */
[----:B------:R-:W5:Y:S03]  /*3870*/  LDG.E.U8 R36, desc[UR24][R36.64] ;  /* 0x0000001824247981 */ /* 0x000f66000c1e1100 */
[----:B------:R-:W-:Y:S02]  /*3880*/  IMAD.X R33, RZ, RZ, UR27, P6 ;  /* 0x0000001bff217e24 */ /* 0x000fe4000b0e06ff */
[----:B----4-:R-:W-:-:S06]  /*3890*/  IMAD R44, R44, UR9, RZ ;  /* 0x000000092c2c7c24 */ /* 0x010fcc000f8e02ff */
[----:B------:R-:W0:Y:S02]  /*38a0*/  I2F.F64 R44, R44 ;  /* 0x0000002c002c7312 */ /* 0x000e240000201c00 */
[----:B0-----:R-:W-:Y:S01]  /*38b0*/  DADD R34, R34, R44 ;  /* 0x0000000022227229 */ /* 0x001fe2000000002c */
[----:B------:R5:W4:Y:S02]  /*38c0*/  LDG.E.U8 R45, desc[UR24][R32.64] ;  /* 0x00000018202d7981 */ /* 0x000b24000c1e1100 */
[----:B-----5:R-:W-:-:S06]  /*38d0*/  IMAD R32, R36, UR9, RZ ;  /* 0x0000000924207c24 */ /* 0x020fcc000f8e02ff */
[----:B------:R-:W2:Y:S02]  /*38e0*/  I2F.F64 R32, R32 ;  /* 0x0000002000207312 */ /* 0x000ea40000201c00 */
[----:B--2---:R-:W-:Y:S01]  /*38f0*/  DADD R30, R30, R32 ;  /* 0x000000001e1e7229 */ /* 0x004fe20000000020 */
[----:B----4-:R-:W-:-:S06]  /*3900*/  IMAD R45, R45, UR9, RZ ;  /* 0x000000092d2d7c24 */ /* 0x010fcc000f8e02ff */
[----:B------:R-:W3:Y:S02]  /*3910*/  I2F.F64 R44, R45 ;  /* 0x0000002d002c7312 */ /* 0x000ee40000201c00 */
[----:B---3--:R-:W-:-:S11]  /*3920*/  DADD R28, R28, R44 ;  /* 0x000000001c1c7229 */ /* 0x008fd6000000002c */
.L_x_210:
[----:B------:R-:W-:Y:S05]  /*3930*/  BSYNC.RECONVERGENT B0 ;  /* 0x0000000000007941 */ /* 0x000fea0003800200 */
.L_x_209:
[----:B------:R-:W-:Y:S01]  /*3940*/  ISETP.NE.AND P6, PT, R48, RZ, PT ;  /* 0x000000ff3000720c */ /* 0x000fe20003fc5270 */
[----:B------:R-:W-:-:S12]  /*3950*/  BSSY.RECONVERGENT B0, `(.L_x_211) ;  /* 0x0000016000007945 */ /* 0x000fd80003800200 */
[----:B------:R-:W-:Y:S05]  /*3960*/  @P6 BRA `(.L_x_212) ;  /* 0x0000000000506947 */ /* 0x000fea0003800000 */
[C---:B------:R-:W-:Y:S02]  /*3970*/  IADD3 R46, P6, PT, R16.reuse, UR26, RZ ;  /* 0x0000001a102e7c10 */ /* 0x040fe4000ffde0ff */
[----:B------:R-:W-:-:S03]  /*3980*/  IADD3 R36, PT, PT, R16, -0x1, RZ ;  /* 0xffffffff10247810 */ /* 0x000fc60007ffe0ff */
[----:B------:R-:W-:Y:S01]  /*3990*/  IMAD.X R47, RZ, RZ, UR27, P6 ;  /* 0x0000001bff2f7e24 */ /* 0x000fe2000b0e06ff */
[----:B------:R-:W-:-:S04]  /*39a0*/  IADD3 R36, P6, PT, R36, UR26, RZ ;  /* 0x0000001a24247c10 */ /* 0x000fc8000ffde0ff */
[----:B------:R-:W4:Y:S01]  /*39b0*/  LDG.E.U8 R46, desc[UR24][R46.64] ;  /* 0x000000182e2e7981 */ /* 0x000f22000c1e1100 */
[----:B------:R-:W-:Y:S02]  /*39c0*/  VIADD R32, R16, 0xfffffffe ;  /* 0xfffffffe10207836 */ /* 0x000fe40000000000 */
[----:B------:R-:W-:-:S03]  /*39d0*/  IMAD.X R37, RZ, RZ, UR27, P6 ;  /* 0x0000001bff257e24 */ /* 0x000fc6000b0e06ff */
[----:B------:R-:W-:Y:S02]  /*39e0*/  IADD3 R32, P6, PT, R32, UR26, RZ ;  /* 0x0000001a20207c10 */ /* 0x000fe4000ffde0ff */
[----:B------:R-:W5:Y:S02]  /*39f0*/  LDG.E.U8 R36, desc[UR24][R36.64] ;  /* 0x0000001824247981 */ /* 0x000f64000c1e1100 */
[----:B------:R-:W-:Y:S01]  /*3a00*/  IADD3.X R33, PT, PT, RZ, UR27, RZ, P6, !PT ;  /* 0x0000001bff217c10 */ /* 0x000fe2000b7fe4ff */
[----:B----4-:R-:W-:-:S04]  /*3a10*/  IMAD R48, R46, UR10, RZ ;  /* 0x0000000a2e307c24 */ /* 0x010fc8000f8e02ff */
        /* <DEDUP_REMOVED lines=9> */
.L_x_212:
[----:B------:R-:W-:Y:S05]  /*3ab0*/  BSYNC.RECONVERGENT B0 ;  /* 0x0000000000007941 */ /* 0x000fea0003800200 */
.L_x_211:
[----:B------:R-:W0:Y:S01]  /*3ac0*/  LDC R33, c[0x0][0x360] ;  /* 0x0000d800ff217b82 */ /* 0x000e220000000800 */
[----:B------:R-:W-:Y:S01]  /*3ad0*/  BSSY.RECONVERGENT B0, `(.L_x_213) ;  /* 0x000001c000007945 */ /* 0x000fe20003800200 */
[----:B0-----:R-:W-:-:S04]  /*3ae0*/  IMAD R32, R33, UR41, R42 ;  /* 0x0000002921207c24 */ /* 0x001fc8000f8e022a */
[----:B------:R-:W-:-:S05]  /*3af0*/  VIADD R33, R32, 0xfffffffe ;  /* 0xfffffffe20217836 */ /* 0x000fca0000000000 */
[----:B------:R-:W-:-:S04]  /*3b00*/  ISETP.GE.AND P6, PT, R33, UR28, PT ;  /* 0x0000001c21007c0c */ /* 0x000fc8000bfc6270 */
[----:B------:R-:W-:Y:S01]  /*3b10*/  ISETP.LT.OR P6, PT, R32, 0x2, P6 ;  /* 0x000000022000780c */ /* 0x000fe200037c1670 */
[----:B------:R-:W-:-:S05]  /*3b20*/  IMAD.U32 R32, RZ, RZ, UR22 ;  /* 0x00000016ff207e24 */ /* 0x000fca000f8e00ff */
[----:B------:R-:W-:-:S13]  /*3b30*/  ISETP.GE.OR P6, PT, R32, UR29, P6 ;  /* 0x0000001d20007c0c */ /* 0x000fda000b7c6670 */
        /* <DEDUP_REMOVED lines=21> */
.L_x_214:
[----:B------:R-:W-:Y:S05]  /*3c90*/  BSYNC.RECONVERGENT B0 ;  /* 0x0000000000007941 */ /* 0x000fea0003800200 */
.L_x_213:
[----:B------:R-:W0:Y:S01]  /*3ca0*/  LDC R33, c[0x0][0x360] ;  /* 0x0000d800ff217b82 */ /* 0x000e220000000800 */
[----:B------:R-:W-:Y:S01]  /*3cb0*/  BSSY.RECONVERGENT B0, `(.L_x_215) ;  /* 0x000001c000007945 */ /* 0x000fe20003800200 */
[----:B0-----:R-:W-:-:S04]  /*3cc0*/  IMAD R32, R33, UR41, R42 ;  /* 0x0000002921207c24 */ /* 0x001fc8000f8e022a */
[----:B------:R-:W-:-:S05]  /*3cd0*/  VIADD R33, R32, 0xfffffffe ;  /* 0xfffffffe20217836 */ /* 0x000fca0000000000 */
[----:B------:R-:W-:-:S04]  /*3ce0*/  ISETP.GE.AND P6, PT, R33, UR28, PT ;  /* 0x0000001c21007c0c */ /* 0x000fc8000bfc6270 */
[----:B------:R-:W-:Y:S02]  /*3cf0*/  ISETP.LT.OR P6, PT, R32, 0x2, P6 ;  /* 0x000000022000780c */ /* 0x000fe400037c1670 */
[----:B------:R-:W-:-:S04]  /*3d00*/  MOV R32, UR42 ;  /* 0x0000002a00207c02 */ /* 0x000fc80008000f00 */
[----:B------:R-:W-:-:S13]  /*3d10*/  ISETP.GE.OR P6, PT, R32, UR29, P6 ;  /* 0x0000001d20007c0c */ /* 0x000fda000b7c6670 */
[----:B------:R-:W-:Y:S05]  /*3d20*/  @P6 BRA `(.L_x_216) ;  /* 0x0000000000506947 */ /* 0x000fea0003800000 */
[C---:B------:R-:W-:Y:S01]  /*3d30*/  IADD3 R46, P6, PT, R4.reuse, UR26, RZ ;  /* 0x0000001a042e7c10 */ /* 0x040fe2000ffde0ff */
[----:B------:R-:W-:-:S04]  /*3d40*/  VIADD R36, R4, 0xffffffff ;  /* 0xffffffff04247836 */ /* 0x000fc80000000000 */
[----:B------:R-:W-:Y:S01]  /*3d50*/  IMAD.X R47, RZ, RZ, UR27, P6 ;  /* 0x0000001bff2f7e24 */ /* 0x000fe2000b0e06ff */
[----:B------:R-:W-:-:S04]  /*3d60*/  IADD3 R36, P6, PT, R36, UR26, RZ ;  /* 0x0000001a24247c10 */ /* 0x000fc8000ffde0ff */
[----:B------:R-:W4:Y:S01]  /*3d70*/  LDG.E.U8 R46, desc[UR24][R46.64] ;  /* 0x000000182e2e7981 */ /* 0x000f22000c1e1100 */
[----:B------:R-:W-:Y:S01]  /*3d80*/  VIADD R32, R4, 0xfffffffe ;  /* 0xfffffffe04207836 */ /* 0x000fe20000000000 */
[----:B------:R-:W-:-:S04]  /*3d90*/  IADD3.X R37, PT, PT, RZ, UR27, RZ, P6, !PT ;  /* 0x0000001bff257c10 */ /* 0x000fc8000b7fe4ff */
[----:B------:R-:W-:Y:S01]  /*3da0*/  IADD3 R32, P6, PT, R32, UR26, RZ ;  /* 0x0000001a20207c10 */ /* 0x000fe2000ffde0ff */
[----:B------:R-:W5:Y:S04]  /*3db0*/  LDG.E.U8 R36, desc[UR24][R36.64] ;  /* 0x0000001824247981 */ /* 0x000f68000c1e1100 */
        /* <DEDUP_REMOVED lines=11> */
.L_x_216:
[----:B------:R-:W-:Y:S05]  /*3e70*/  BSYNC.RECONVERGENT B0 ;  /* 0x0000000000007941 */ /* 0x000fea0003800200 */
.L_x_215:
        /* <DEDUP_REMOVED lines=12> */
[----:B------:R-:W-:-:S05]  /*3f40*/  IMAD.X R33, RZ, RZ, UR27, P6 ;  /* 0x0000001bff217e24 */ /* 0x000fca000b0e06ff */
[----:B------:R-:W2:Y:S01]  /*3f50*/  LDG.E.U8 R32, desc[UR24][R32.64] ;  /* 0x0000001820207981 */ /* 0x000ea2000c1e1100 */
[----:B------:R-:W4:Y:S02]  /*3f60*/  LDCU.S8 UR4, c[0x3][0x1a] ;  /* 0x00c00340ff0477ac */ /* 0x000f240008000200 */
[----:B----4-:R-:W-:-:S04]  /*3f70*/  IMAD R48, R46, UR4, RZ ;  /* 0x000000042e307c24 */ /* 0x010fc8000f8e02ff */
[----:B------:R-:W0:Y:S01]  /*3f80*/  I2F.F64 R44, R48 ;  /* 0x00000030002c7312 */ /* 0x000e220000201c00 */
[----:B-----5:R-:W-:Y:S01]  /*3f90*/  IMAD R46, R36, UR4, RZ ;  /* 0x00000004242e7c24 */ /* 0x020fe2000f8e02ff */
[----:B0-----:R-:W-:Y:S01]  /*3fa0*/  DADD R34, R34, R44 ;  /* 0x0000000022227229 */ /* 0x001fe2000000002c */
[----:B--2---:R-:W-:-:S05]  /*3fb0*/  IMAD R44, R32, UR4, RZ ;  /* 0x00000004202c7c24 */ /* 0x004fca000f8e02ff */
[----:B------:R-:W0:Y:S08]  /*3fc0*/  I2F.F64 R46, R46 ;  /* 0x0000002e002e7312 */ /* 0x000e300000201c00 */
[----:B------:R-:W3:Y:S01]  /*3fd0*/  I2F.F64 R44, R44 ;  /* 0x0000002c002c7312 */ /* 0x000ee20000201c00 */
[----:B0-----:R-:W-:Y:S02]  /*3fe0*/  DADD R30, R30, R46 ;  /* 0x000000001e1e7229 */ /* 0x001fe4000000002e */
[----:B---3--:R-:W-:-:S11]  /*3ff0*/  DADD R28, R28, R44 ;  /* 0x000000001c1c7229 */ /* 0x008fd6000000002c */
.L_x_218:
[----:B------:R-:W-:Y:S05]  /*4000*/  BSYNC.RECONVERGENT B0 ;  /* 0x0000000000007941 */ /* 0x000fea0003800200 */
.L_x_217:
        /* <DEDUP_REMOVED lines=12> */
[----:B------:R-:W-:-:S05]  /*40d0*/  IADD3.X R33, PT, PT, RZ, UR27, RZ, P6, !PT ;  /* 0x0000001bff217c10 */ /* 0x000fca000b7fe4ff */
[----:B------:R-:W2:Y:S01]  /*40e0*/  LDG.E.U8 R32, desc[UR24][R32.64] ;  /* 0x0000001820207981 */ /* 0x000ea2000c1e1100 */
        /* <DEDUP_REMOVED lines=9> */
.L_x_220:
[----:B------:R-:W-:Y:S05]  /*4180*/  BSYNC.RECONVERGENT B0 ;  /* 0x0000000000007941 */ /* 0x000fea0003800200 */
.L_x_219:
[----:B------:R-:W-:Y:S01]  /*4190*/  ISETP.NE.AND P6, PT, R51, RZ, PT ;  /* 0x000000ff3300720c */ /* 0x000fe20003fc5270 */
[----:B------:R-:W-:-:S12]  /*41a0*/  BSSY.RECONVERGENT B0, `(.L_x_221) ;  /* 0x0000016000007945 */ /* 0x000fd80003800200 */
        /* <DEDUP_REMOVED lines=10> */
[----:B------:R-:W-:-:S05]  /*4250*/  IMAD.X R33, RZ, RZ, UR27, P6 ;  /* 0x0000001bff217e24 */ /* 0x000fca000b0e06ff */
        /* <DEDUP_REMOVED lines=10> */
.L_x_222:
[----:B------:R-:W-:Y:S05]  /*4300*/  BSYNC.RECONVERGENT B0 ;  /* 0x0000000000007941 */ /* 0x000fea0003800200 */
.L_x_221:
[----:B------:R-:W0:Y:S01]  /*4310*/  LDC R33, c[0x0][0x360] ;  /* 0x0000d800ff217b82 */ /* 0x000e220000000800 */
[----:B------:R-:W-:Y:S01]  /*4320*/  BSSY.RECONVERGENT B0, `(.L_x_223) ;  /* 0x000001b000007945 */ /* 0x000fe20003800200 */
[----:B0-----:R-:W-:-:S05]  /*4330*/  IMAD R32, R33, UR41, R42 ;  /* 0x0000002921207c24 */ /* 0x001fca000f8e022a */
[----:B------:R-:W-:-:S04]  /*4340*/  ISETP.GT.AND P6, PT, R32, UR28, PT ;  /* 0x0000001c20007c0c */ /* 0x000fc8000bfc4270 */
        /* <DEDUP_REMOVED lines=24> */
.L_x_224:
[----:B------:R-:W-:Y:S05]  /*44d0*/  BSYNC.RECONVERGENT B0 ;  /* 0x0000000000007941 */ /* 0x000fea0003800200 */
.L_x_223:
        /* <DEDUP_REMOVED lines=28> */
.L_x_226:
[----:B------:R-:W-:Y:S05]  /*46a0*/  BSYNC.RECONVERGENT B0 ;  /* 0x0000000000007941 */ /* 0x000fea0003800200 */
.L_x_225:
        /* <DEDUP_REMOVED lines=23> */
.L_x_228:
[----:B------:R-:W-:Y:S05]  /*4820*/  BSYNC.RECONVERGENT B0 ;  /* 0x0000000000007941 */ /* 0x000fea0003800200 */
.L_x_227:
        /* <DEDUP_REMOVED lines=14> */
[----:B------:R-:W-:-:S06]  /*4910*/  UPRMT UR4, UR36, 0x8880, URZ ;  /* 0x0000888024047896 */ /* 0x000fcc00080000ff */
        /* <DEDUP_REMOVED lines=9> */
.L_x_230:
[----:B------:R-:W-:Y:S05]  /*49b0*/  BSYNC.RECONVERGENT B0 ;  /* 0x0000000000007941 */ /* 0x000fea0003800200 */
.L_x_229:
[----:B------:R-:W-:Y:S01]  /*49c0*/  ISETP.NE.AND P6, PT, R43, RZ, PT ;  /* 0x000000ff2b00720c */ /* 0x000fe20003fc5270 */
[----:B------:R-:W-:-:S12]  /*49d0*/  BSSY.RECONVERGENT B0, `(.L_x_231) ;  /* 0x0000017000007945 */ /* 0x000fd80003800200 */
[----:B------:R-:W-:Y:S05]  /*49e0*/  @P6 BRA `(.L_x_232) ;  /* 0x0000000000546947 */ /* 0x000fea0003800000 */
[----:B------:R-:W-:-:S05]  /*49f0*/  IADD3 R44, P6, PT, R17, UR26, RZ ;  /* 0x0000001a112c7c10 */ /* 0x000fca000ffde0ff */
[----:B------:R-:W-:-:S05]  /*4a00*/  IMAD.X R45, RZ, RZ, UR27, P6 ;  /* 0x0000001bff2d7e24 */ /* 0x000fca000b0e06ff */
[----:B------:R-:W4:Y:S01]  /*4a10*/  LDG.E.U8 R43, desc[UR24][R44.64] ;  /* 0x000000182c2b7981 */ /* 0x000f22000c1e1100 */
[----:B------:R-:W4:Y:S01]  /*4a20*/  LDCU.S8 UR4, c[0x3][0x25] ;  /* 0x00c004a0ff0477ac */ /* 0x000f220008000200 */
[----:B------:R-:W-:-:S05]  /*4a30*/  VIADD R36, R17, 0xffffffff ;  /* 0xffffffff11247836 */ /* 0x000fca0000000000 */
[----:B------:R-:W-:-:S05]  /*4a40*/  IADD3 R36, P6, PT, R36, UR26, RZ ;  /* 0x0000001a24247c10 */ /* 0x000fca000ffde0ff */
[----:B------:R-:W-:-:S05]  /*4a50*/  IMAD.X R37, RZ, RZ, UR27, P6 ;  /* 0x0000001bff257e24 */ /* 0x000fca000b0e06ff */
[----:B------:R-:W5:Y:S01]  /*4a60*/  LDG.E.U8 R36, desc[UR24][R36.64] ;  /* 0x0000001824247981 */ /* 0x000f62000c1e1100 */
[----:B----4-:R-:W-:-:S04]  /*4a70*/  IMAD R43, R43, UR4, RZ ;  /* 0x000000042b2b7c24 */ /* 0x010fc8000f8e02ff */
[----:B------:R-:W0:Y:S02]  /*4a80*/  I2F.F64 R32, R43 ;  /* 0x0000002b00207312 */ /* 0x000e240000201c00 */
[----:B0-----:R-:W-:Y:S01]  /*4a90*/  DADD R34, R34, R32 ;  /* 0x0000000022227229 */ /* 0x001fe20000000020 */
[----:B------:R-:W-:-:S04]  /*4aa0*/  IADD3 R32, PT, PT, R17, -0x2, RZ ;  /* 0xfffffffe11207810 */ /* 0x000fc80007ffe0ff */
[----:B------:R-:W-:-:S05]  /*4ab0*/  IADD3 R32, P6, PT, R32, UR26, RZ ;  /* 0x0000001a20207c10 */ /* 0x000fca000ffde0ff */
[----:B------:R-:W-:-:S05]  /*4ac0*/  IMAD.X R33, RZ, RZ, UR27, P6 ;  /* 0x0000001bff217e24 */ /* 0x000fca000b0e06ff */
[----:B------:R-:W4:Y:S01]  /*4ad0*/  LDG.E.U8 R32, desc[UR24][R32.64] ;  /* 0x0000001820207981 */ /* 0x000f22000c1e1100 */
[----:B-----5:R-:W-:-:S06]  /*4ae0*/  IMAD R46, R36, UR4, RZ ;  /* 0x00000004242e7c24 */ /* 0x020fcc000f8e02ff */
[----:B------:R-:W2:Y:S02]  /*4af0*/  I2F.F64 R46, R46 ;  /* 0x0000002e002e7312 */ /* 0x000ea40000201c00 */
[----:B--2---:R-:W-:Y:S01]  /*4b00*/  DADD R30, R30, R46 ;  /* 0x000000001e1e7229 */ /* 0x004fe2000000002e */
[----:B----4-:R-:W-:-:S06]  /*4b10*/  IMAD R44, R32, UR4, RZ ;  /* 0x00000004202c7c24 */ /* 0x010fcc000f8e02ff */
[----:B------:R-:W3:Y:S02]  /*4b20*/  I2F.F64 R44, R44 ;  /* 0x0000002c002c7312 */ /* 0x000ee40000201c00 */
[----:B---3--:R-:W-:-:S11]  /*4b30*/  DADD R28, R28, R44 ;  /* 0x000000001c1c7229 */ /* 0x008fd6000000002c */
.L_x_232:
[----:B------:R-:W-:Y:S05]  /*4b40*/  BSYNC.RECONVERGENT B0 ;  /* 0x0000000000007941 */ /* 0x000fea0003800200 */
.L_x_231:
[----:B------:R-:W0:Y:S01]  /*4b50*/  LDC R33, c[0x0][0x360] ;  /* 0x0000d800ff217b82 */ /* 0x000e220000000800 */
[----:B------:R-:W-:Y:S01]  /*4b60*/  PLOP3.LUT P6, PT, PT, PT, UP3, 0x80, 0x8 ;  /* 0x000000000008781c */ /* 0x000fe20003fcf038 */
[----:B------:R-:W-:Y:S01]  /*4b70*/  BSSY.RECONVERGENT B0, `(.L_x_233) ;  /* 0x000001a000007945 */ /* 0x000fe20003800200 */
[----:B0-----:R-:W-:-:S05]  /*4b80*/  IMAD R32, R33, UR41, R42 ;  /* 0x0000002921207c24 */ /* 0x001fca000f8e022a */
[----:B------:R-:W-:-:S04]  /*4b90*/  ISETP.GE.OR P6, PT, R32, UR28, P6 ;  /* 0x0000001c20007c0c */ /* 0x000fc8000b7c6670 */
[----:B------:R-:W-:-:S13]  /*4ba0*/  ISETP.LT.OR P6, PT, R32, RZ, P6 ;  /* 0x000000ff2000720c */ /* 0x000fda00037c1670 */
[----:B------:R-:W-:Y:S05]  /*4bb0*/  @P6 BRA `(.L_x_234) ;  /* 0x0000000000546947 */ /* 0x000fea0003800000 */
[----:B------:R-:W-:-:S04]  /*4bc0*/  IADD3 R44, P6, PT, R18, UR26, RZ ;  /* 0x0000001a122c7c10 */ /* 0x000fc8000ffde0ff */
[----:B------:R-:W-:-:S05]  /*4bd0*/  IADD3.X R45, PT, PT, RZ, UR27, RZ, P6, !PT ;  /* 0x0000001bff2d7c10 */ /* 0x000fca000b7fe4ff */
[----:B------:R-:W4:Y:S01]  /*4be0*/  LDG.E.U8 R43, desc[UR24][R44.64] ;  /* 0x000000182c2b7981 */ /* 0x000f22000c1e1100 */
[----:B------:R-:W4:Y:S01]  /*4bf0*/  LDCU.S8 UR4, c[0x3][0x2a] ;  /* 0x00c00540ff0477ac */ /* 0x000f220008000200 */
[----:B------:R-:W-:-:S05]  /*4c00*/  VIADD R36, R18, 0xffffffff ;  /* 0xffffffff12247836 */ /* 0x000fca0000000000 */
[----:B------:R-:W-:-:S04]  /*4c10*/  IADD3 R36, P6, PT, R36, UR26, RZ ;  /* 0x0000001a24247c10 */ /* 0x000fc8000ffde0ff */
[----:B------:R-:W-:-:S05]  /*4c20*/  IADD3.X R37, PT, PT, RZ, UR27, RZ, P6, !PT ;  /* 0x0000001bff257c10 */ /* 0x000fca000b7fe4ff */
[----:B------:R-:W5:Y:S01]  /*4c30*/  LDG.E.U8 R36, desc[UR24][R36.64] ;  /* 0x0000001824247981 */ /* 0x000f62000c1e1100 */
[----:B----4-:R-:W-:-:S04]  /*4c40*/  IMAD R43, R43, UR4, RZ ;  /* 0x000000042b2b7c24 */ /* 0x010fc8000f8e02ff */
[----:B------:R-:W0:Y:S02]  /*4c50*/  I2F.F64 R32, R43 ;  /* 0x0000002b00207312 */ /* 0x000e240000201c00 */
[----:B0-----:R-:W-:Y:S01]  /*4c60*/  DADD R34, R34, R32 ;  /* 0x0000000022227229 */ /* 0x001fe20000000020 */
[----:B------:R-:W-:-:S05]  /*4c70*/  VIADD R32, R18, 0xfffffffe ;  /* 0xfffffffe12207836 */ /* 0x000fca0000000000 */
        /* <DEDUP_REMOVED lines=9> */
.L_x_234:
[----:B------:R-:W-:Y:S05]  /*4d10*/  BSYNC.RECONVERGENT B0 ;  /* 0x0000000000007941 */ /* 0x000fea0003800200 */
.L_x_233:
[----:B------:R-:W0:Y:S01]  /*4d20*/  LDC R33, c[0x0][0x360] ;  /* 0x0000d800ff217b82 */ /* 0x000e220000000800 */
[----:B------:R-:W-:Y:S01]  /*4d30*/  UISETP.GE.AND UP0, UPT, UR42, UR29, UPT ;  /* 0x0000001d2a00728c */ /* 0x000fe2000bf06270 */
[----:B------:R-:W-:Y:S05]  /*4d40*/  BSSY.RECONVERGENT B0, `(.L_x_235) ;  /* 0x000001b000007945 */ /* 0x000fea0003800200 */
[----:B------:R-:W-:Y:S01]  /*4d50*/  PLOP3.LUT P6, PT, PT, PT, UP0, 0x80, 0x8 ;  /* 0x000000000008781c */ /* 0x000fe20003fcf008 */
        /* <DEDUP_REMOVED lines=16> */
[----:B------:R-:W-:-:S04]  /*4e60*/  IADD3 R32, P6, PT, R32, UR26, RZ ;  /* 0x0000001a20207c10 */ /* 0x000fc8000ffde0ff */
[----:B------:R-:W-:-:S05]  /*4e70*/  IADD3.X R33, PT, PT, RZ, UR27, RZ, P6, !PT ;  /* 0x0000001bff217c10 */ /* 0x000fca000b7fe4ff */
[----:B------:R-:W4:Y:S01]  /*4e80*/  LDG.E.U8 R32, desc[UR24][R32.64] ;  /* 0x0000001820207981 */ /* 0x000f22000c1e1100 */
[----:B-----5:R-:W-:-:S06]  /*4e90*/  IMAD R46, R36, UR4, RZ ;  /* 0x00000004242e7c24 */ /* 0x020fcc000f8e02ff */
[----:B------:R-:W2:Y:S02]  /*4ea0*/  I2F.F64 R46, R46 ;  /* 0x0000002e002e7312 */ /* 0x000ea40000201c00 */
[----:B--2---:R-:W-:Y:S01]  /*4eb0*/  DADD R30, R30, R46 ;  /* 0x000000001e1e7229 */ /* 0x004fe2000000002e */
[----:B----4-:R-:W-:-:S06]  /*4ec0*/  IMAD R44, R32, UR4, RZ ;  /* 0x00000004202c7c24 */ /* 0x010fcc000f8e02ff */
[----:B------:R-:W3:Y:S02]  /*4ed0*/  I2F.F64 R44, R44 ;  /* 0x0000002c002c7312 */ /* 0x000ee40000201c00 */
[----:B---3--:R-:W-:-:S11]  /*4ee0*/  DADD R28, R28, R44 ;  /* 0x000000001c1c7229 */ /* 0x008fd6000000002c */
.L_x_236:
[----:B------:R-:W-:Y:S05]  /*4ef0*/  BSYNC.RECONVERGENT B0 ;  /* 0x0000000000007941 */ /* 0x000fea0003800200 */
.L_x_235:
[----:B------:R-:W-:Y:S04]  /*4f00*/  BSSY.RECONVERGENT B0, `(.L_x_237) ;  /* 0x0000017000007945 */ /* 0x000fe80003800200 */
[----:B------:R-:W-:Y:S05]  /*4f10*/  @P0 BRA `(.L_x_238) ;  /* 0x0000000000540947 */ /* 0x000fea0003800000 */
[----:B------:R-:W-:-:S05]  /*4f20*/  IADD3 R44, P0, PT, R11, UR26, RZ ;  /* 0x0000001a0b2c7c10 */ /* 0x000fca000ff1e0ff */
[----:B------:R-:W-:-:S05]  /*4f30*/  IMAD.X R45, RZ, RZ, UR27, P0 ;  /* 0x0000001bff2d7e24 */ /* 0x000fca00080e06ff */
[----:B------:R-:W4:Y:S01]  /*4f40*/  LDG.E.U8 R43, desc[UR24][R44.64] ;  /* 0x000000182c2b7981 */ /* 0x000f22000c1e1100 */
[----:B------:R-:W-:Y:S01]  /*4f50*/  UPRMT UR4, UR35, 0x8880, URZ ;  /* 0x0000888023047896 */ /* 0x000fe200080000ff */
[----:B------:R-:W-:-:S04]  /*4f60*/  IADD3 R36, PT, PT, R11, -0x1, RZ ;  /* 0xffffffff0b247810 */ /* 0x000fc80007ffe0ff */
        /* <DEDUP_REMOVED lines=16> */
.L_x_238:
[----:B------:R-:W-:Y:S05]  /*5070*/  BSYNC.RECONVERGENT B0 ;  /* 0x0000000000007941 */ /* 0x000fea0003800200 */
.L_x_237:
[----:B------:R-:W-:Y:S04]  /*5080*/  BSSY.RECONVERGENT B0, `(.L_x_239) ;  /* 0x0000017000007945 */ /* 0x000fe80003800200 */
        /* <DEDUP_REMOVED lines=22> */
.L_x_240:
[----:B------:R-:W-:Y:S05]  /*51f0*/  BSYNC.RECONVERGENT B0 ;  /* 0x0000000000007941 */ /* 0x000fea0003800200 */
.L_x_239:
[----:B------:R-:W0:Y:S01]  /*5200*/  LDC R33, c[0x0][0x360] ;  /* 0x0000d800ff217b82 */ /* 0x000e220000000800 */
[----:B------:R-:W-:Y:S01]  /*5210*/  BSSY.RECONVERGENT B0, `(.L_x_241) ;  /* 0x0000023000007945 */ /* 0x000fe20003800200 */
[----:B------:R-:W-:-:S06]  /*5220*/  MOV R46, UR42 ;  /* 0x0000002a002e7c02 */ /* 0x000fcc0008000f00 */
[----:B------:R-:W4:Y:S01]  /*5230*/  LDC R37, c[0x0][0x360] ;  /* 0x0000d800ff257b82 */ /* 0x000f220000000800 */
[----:B0-----:R-:W-:-:S04]  /*5240*/  IMAD R32, R33, UR41, R42 ;  /* 0x0000002921207c24 */ /* 0x001fc8000f8e022a */
[----:B------:R-:W-:Y:S02]  /*5250*/  VIADD R33, R32, 0x1 ;  /* 0x0000000120217836 */ /* 0x000fe40000000000 */
[----:B----4-:R-:W-:-:S03]  /*5260*/  IMAD R42, R37, UR41, R42 ;  /* 0x00000029252a7c24 */ /* 0x010fc6000f8e022a */
[----:B------:R-:W-:Y:S02]  /*5270*/  ISETP.GE.AND P1, PT, R33, UR28, PT ;  /* 0x0000001c21007c0c */ /* 0x000fe4000bf26270 */
[----:B------:R-:W-:Y:S02]  /*5280*/  IADD3 R33, PT, PT, R42, 0x2, RZ ;  /* 0x000000022a217810 */ /* 0x000fe40007ffe0ff */
[----:B------:R-:W-:Y:S01]  /*5290*/  ISETP.LT.OR P1, PT, R32, -0x1, P1 ;  /* 0xffffffff2000780c */ /* 0x000fe20000f21670 */
[----:B------:R-:W-:Y:S01]  /*52a0*/  IMAD.U32 R32, RZ, RZ, UR22 ;  /* 0x00000016ff207e24 */ /* 0x000fe2000f8e00ff */
[----:B------:R-:W-:-:S04]  /*52b0*/  ISETP.GE.AND P0, PT, R33, UR28, PT ;  /* 0x0000001c21007c0c */ /* 0x000fc8000bf06270 */
[----:B------:R-:W-:Y:S02]  /*52c0*/  ISETP.GE.OR P6, PT, R32, UR29, P1 ;  /* 0x0000001d20007c0c */ /* 0x000fe40008fc6670 */
[----:B------:R-:W-:Y:S01]  /*52d0*/  ISETP.LT.OR P0, PT, R42, -0x2, P0 ;  /* 0xfffffffe2a00780c */ /* 0x000fe20000701670 */
[----:B------:R-:W-:-:S12]  /*52e0*/  @P2 BRA `(.L_x_242) ;  /* 0x0000000000542947 */ /* 0x000fd80003800000 */
[----:B------:R-:W-:-:S05]  /*52f0*/  IADD3 R42, P2, PT, R38, UR26, RZ ;  /* 0x0000001a262a7c10 */ /* 0x000fca000ff5e0ff */
[----:B------:R-:W-:-:S05]  /*5300*/  IMAD.X R43, RZ, RZ, UR27, P2 ;  /* 0x0000001bff2b7e24 */ /* 0x000fca00090e06ff */
[----:B------:R-:W4:Y:S01]  /*5310*/  LDG.E.U8 R42, desc[UR24][R42.64] ;  /* 0x000000182a2a7981 */ /* 0x000f22000c1e1100 */
[----:B------:R-:W4:Y:S01]  /*5320*/  LDCU.S8 UR4, c[0x3][0x26] ;  /* 0x00c004c0ff0477ac */ /* 0x000f220008000200 */
        /* <DEDUP_REMOVED lines=17> */
.L_x_242:
[----:B------:R-:W-:Y:S05]  /*5440*/  BSYNC.RECONVERGENT B0 ;  /* 0x0000000000007941 */ /* 0x000fea0003800200 */
.L_x_241:
[----:B------:R-:W-:Y:S01]  /*5450*/  MOV R32, UR22 ;  /* 0x0000001600207c02 */ /* 0x000fe20008000f00 */
[----:B------:R-:W-:Y:S01]  /*5460*/  IMAD.U32 R33, RZ, RZ, UR42 ;  /* 0x0000002aff217e24 */ /* 0x000fe2000f8e00ff */
[----:B------:R-:W-:Y:S01]  /*5470*/  BSSY.RECONVERGENT B0, `(.L_x_243) ;  /* 0x000001a000007945 */ /* 0x000fe20003800200 */
[----:B------:R-:W-:Y:S02]  /*5480*/  ISETP.GE.OR P1, PT, R46, UR29, P1 ;  /* 0x0000001d2e007c0c */ /* 0x000fe40008f26670 */
[----:B------:R-:W-:Y:S02]  /*5490*/  ISETP.GE.OR P2, PT, R32, UR29, P0 ;  /* 0x0000001d20007c0c */ /* 0x000fe40008746670 */
[----:B------:R-:W-:Y:S01]  /*54a0*/  ISETP.GE.OR P0, PT, R33, UR29, P0 ;  /* 0x0000001d21007c0c */ /* 0x000fe20008706670 */
[----:B------:R-:W-:-:S12]  /*54b0*/  @P6 BRA `(.L_x_244) ;  /* 0x0000000000546947 */ /* 0x000fd80003800000 */
[----:B------:R-:W-:-:S04]  /*54c0*/  IADD3 R42, P6, PT, R40, UR26, RZ ;  /* 0x0000001a282a7c10 */ /* 0x000fc8000ffde0ff */
[----:B------:R-:W-:Y:S01]  /*54d0*/  IADD3.X R43, PT, PT, RZ, UR27, RZ, P6, !PT ;  /* 0x0000001bff2b7c10 */ /* 0x000fe2000b7fe4ff */
[----:B------:R-:W-:-:S04]  /*54e0*/  VIADD R36, R40, 0xffffffff ;  /* 0xffffffff28247836 */ /* 0x000fc80000000000 */
[----:B------:R-:W4:Y:S01]  /*54f0*/  LDG.E.U8 R42, desc[UR24][R42.64] ;  /* 0x000000182a2a7981 */ /* 0x000f22000c1e1100 */
[----:B------:R-:W-:Y:S02]  /*5500*/  IADD3 R36, P6, PT, R36, UR26, RZ ;  /* 0x0000001a24247c10 */ /* 0x000fe4000ffde0ff */
[----:B------:R-:W-:-:S03]  /*5510*/  IADD3 R32, PT, PT, R40, -0x2, RZ ;  /* 0xfffffffe28207810 */ /* 0x000fc60007ffe0ff */
[----:B------:R-:W-:Y:S01]  /*5520*/  IMAD.X R37, RZ, RZ, UR27, P6 ;  /* 0x0000001bff257e24 */ /* 0x000fe2000b0e06ff */
[----:B------:R-:W-:-:S04]  /*5530*/  IADD3 R32, P6, PT, R32, UR26, RZ ;  /* 0x0000001a20207c10 */ /* 0x000fc8000ffde0ff */
[----:B------:R-:W-:Y:S01]  /*5540*/  IADD3.X R33, PT, PT, RZ, UR27, RZ, P6, !PT ;  /* 0x0000001bff217c10 */ /* 0x000fe2000b7fe4ff */
[----:B------:R-:W5:Y:S04]  /*5550*/  LDG.E.U8 R36, desc[UR24][R36.64] ;  /* 0x0000001824247981 */ /* 0x000f68000c1e1100 */
[----:B------:R-:W2:Y:S01]  /*5560*/  LDG.E.U8 R32, desc[UR24][R32.64] ;  /* 0x0000001820207981 */ /* 0x000ea2000c1e1100 */
[----:B------:R-:W4:Y:S02]  /*5570*/  LDCU.S8 UR4, c[0x3][0x2b] ;  /* 0x00c00560ff0477ac */ /* 0x000f240008000200 */
[----:B----4-:R-:W-:-:S04]  /*5580*/  IMAD R44, R42, UR4, RZ ;  /* 0x000000042a2c7c24 */ /* 0x010fc8000f8e02ff */
[----:B------:R-:W0:Y:S01]  /*5590*/  I2F.F64 R42, R44 ;  /* 0x0000002c002a7312 */ /* 0x000e220000201c00 */
[----:B--2---:R-:W-:Y:S01]  /*55a0*/  IMAD R45, R32, UR4, RZ ;  /* 0x00000004202d7c24 */ /* 0x004fe2000f8e02ff */
[----:B0-----:R-:W-:Y:S01]  /*55b0*/  DADD R34, R34, R42 ;  /* 0x0000000022227229 */ /* 0x001fe2000000002a */
[----:B-----5:R-:W-:-:S05]  /*55c0*/  IMAD R42, R36, UR4, RZ ;  /* 0x00000004242a7c24 */ /* 0x020fca000f8e02ff */
[----:B------:R-:W3:Y:S08]  /*55d0*/  I2F.F64 R36, R45 ;  /* 0x0000002d00247312 */ /* 0x000ef00000201c00 */
[----:B------:R-:W0:Y:S01]  /*55e0*/  I2F.F64 R42, R42 ;  /* 0x0000002a002a7312 */ /* 0x000e220000201c00 */
[----:B---3--:R-:W-:Y:S02]  /*55f0*/  DADD R28, R28, R36 ;  /* 0x000000001c1c7229 */ /* 0x008fe40000000024 */
[----:B0-----:R-:W-:-:S11]  /*5600*/  DADD R30, R30, R42 ;  /* 0x000000001e1e7229 */ /* 0x001fd6000000002a */
.L_x_244:
[----:B------:R-:W-:Y:S05]  /*5610*/  BSYNC.RECONVERGENT B0 ;  /* 0x0000000000007941 */ /* 0x000fea0003800200 */
.L_x_243:
[----:B------:R-:W-:Y:S04]  /*5620*/  BSSY.RECONVERGENT B0, `(.L_x_245) ;  /* 0x0000017000007945 */ /* 0x000fe80003800200 */
[----:B------:R-:W-:Y:S05]  /*5630*/  @P1 BRA `(.L_x_246) ;  /* 0x0000000000541947 */ /* 0x000fea0003800000 */
[----:B------:R-:W-:-:S05]  /*5640*/  IADD3 R42, P1, PT, R10, UR26, RZ ;  /* 0x0000001a0a2a7c10 */ /* 0x000fca000ff3e0ff */
[----:B------:R-:W-:Y:S01]  /*5650*/  IMAD.X R43, RZ, RZ, UR27, P1 ;  /* 0x0000001bff2b7e24 */ /* 0x000fe200088e06ff */
[----:B------:R-:W-:-:S04]  /*5660*/  IADD3 R36, PT, PT, R10, -0x1, RZ ;  /* 0xffffffff0a247810 */ /* 0x000fc80007ffe0ff */
[----:B------:R-:W4:Y:S01]  /*5670*/  LDG.E.U8 R42, desc[UR24][R42.64] ;  /* 0x000000182a2a7981 */ /* 0x000f22000c1e1100 */
[----:B------:R-:W-:Y:S01]  /*5680*/  IADD3 R36, P1, PT, R36, UR26, RZ ;  /* 0x0000001a24247c10 */ /* 0x000fe2000ff3e0ff */
[----:B------:R-:W-:-:S03]  /*5690*/  VIADD R32, R10, 0xfffffffe ;  /* 0xfffffffe0a207836 */ /* 0x000fc60000000000 */
[----:B------:R-:W-:Y:S02]  /*56a0*/  IADD3.X R37, PT, PT, RZ, UR27, RZ, P1, !PT ;  /* 0x0000001bff257c10 */ /* 0x000fe40008ffe4ff */
[----:B------:R-:W-:-:S03]  /*56b0*/  IADD3 R32, P1, PT, R32, UR26, RZ ;  /* 0x0000001a20207c10 */ /* 0x000fc6000ff3e0ff */
[----:B------:R-:W5:Y:S02]  /*56c0*/  LDG.E.U8 R36, desc[UR24][R36.64] ;  /* 0x0000001824247981 */ /* 0x000f64000c1e1100 */
[----:B------:R-:W-:-:S05]  /*56d0*/  IMAD.X R33, RZ, RZ, UR27, P1 ;  /* 0x0000001bff217e24 */ /* 0x000fca00088e06ff */
[----:B------:R-:W2:Y:S01]  /*56e0*/  LDG.E.U8 R32, desc[UR24][R32.64] ;  /* 0x0000001820207981 */ /* 0x000ea2000c1e1100 */
[----:B------:R-:W-:-:S06]  /*56f0*/  UPRMT UR4, UR34, 0x8880, URZ ;  /* 0x0000888022047896 */ /* 0x000fcc00080000ff */
        /* <DEDUP_REMOVED lines=9> */
.L_x_246:
[----:B------:R-:W-:Y:S05]  /*5790*/  BSYNC.RECONVERGENT B0 ;  /* 0x0000000000007941 */ /* 0x000fea0003800200 */
.L_x_245:
[----:B------:R-:W-:Y:S04]  /*57a0*/  BSSY.RECONVERGENT B0, `(.L_x_247) ;  /* 0x0000017000007945 */ /* 0x000fe80003800200 */
[----:B------:R-:W-:Y:S05]  /*57b0*/  @P3 BRA `(.L_x_248) ;  /* 0x0000000000543947 */ /* 0x000fea0003800000 */
        /* <DEDUP_REMOVED lines=21> */
.L_x_248:
[----:B------:R-:W-:Y:S05]  /*5910*/  BSYNC.RECONVERGENT B0 ;  /* 0x0000000000007941 */ /* 0x000fea0003800200 */
.L_x_247:
        /* <DEDUP_REMOVED lines=23> */
.L_x_250:
[----:B------:R-:W-:Y:S05]  /*5a90*/  BSYNC.RECONVERGENT B0 ;  /* 0x0000000000007941 */ /* 0x000fea0003800200 */
.L_x_249:
        /* <DEDUP_REMOVED lines=23> */
.L_x_252:
[----:B------:R-:W-:Y:S05]  /*5c10*/  BSYNC.RECONVERGENT B0 ;  /* 0x0000000000007941 */ /* 0x000fea0003800200 */
.L_x_251:
        /* <DEDUP_REMOVED lines=23> */
.L_x_254:
[----:B------:R-:W-:Y:S05]  /*5d90*/  BSYNC.RECONVERGENT B0 ;  /* 0x0000000000007941 */ /* 0x000fea0003800200 */
.L_x_253:
        /* <DEDUP_REMOVED lines=23> */
.L_x_256:
[----:B------:R-:W-:Y:S05]  /*5f10*/  BSYNC.RECONVERGENT B0 ;  /* 0x0000000000007941 */ /* 0x000fea0003800200 */
.L_x_255:
[----:B------:R-:W-:Y:S01]  /*5f20*/  DMUL R32, R34, R34 ;  /* 0x0000002222207228 */ /* 0x000fe20000000000 */
[----:B------:R-:W-:Y:S07]  /*5f30*/  BSSY.RECONVERGENT B0, `(.L_x_257) ;  /* 0x0000022000007945 */ /* 0x000fee0003800200 */
[----:B------:R-:W-:Y:S01]  /*5f40*/  DFMA R32, R22, R22, R32 ;  /* 0x000000161620722b */ /* 0x000fe20000000020 */
[----:B------:R-:W-:Y:S01]  /*5f50*/  MOV R22, 0x0 ;  /* 0x0000000000167802 */ /* 0x000fe20000000f00 */
[----:B------:R-:W-:-:S04]  /*5f60*/  IMAD.MOV.U32 R23, RZ, RZ, 0x3fd80000 ;  /* 0x3fd80000ff177424 */ /* 0x000fc800078e00ff */
[----:B------:R-:W0:Y:S04]  /*5f70*/  MUFU.RSQ64H R35, R33 ;  /* 0x0000002100237308 */ /* 0x000e280000001c00 */
[----:B------:R-:W-:-:S05]  /*5f80*/  VIADD R34, R33, 0xfcb00000 ;  /* 0xfcb0000021227836 */ /* 0x000fca0000000000 */
[----:B------:R-:W-:Y:S01]  /*5f90*/  ISETP.GE.U32.AND P0, PT, R34, 0x7ca00000, PT ;  /* 0x7ca000002200780c */ /* 0x000fe20003f06070 */
[----:B0-----:R-:W-:-:S08]  /*5fa0*/  DMUL R36, R34, R34 ;  /* 0x0000002222247228 */ /* 0x001fd00000000000 */
[----:B------:R-:W-:-:S08]  /*5fb0*/  DFMA R36, R32, -R36, 1 ;  /* 0x3ff000002024742b */ /* 0x000fd00000000824 */
[----:B------:R-:W-:Y:S02]  /*5fc0*/  DFMA R22, R36, R22, 0.5 ;  /* 0x3fe000002416742b */ /* 0x000fe40000000016 */
[----:B------:R-:W-:-:S08]  /*5fd0*/  DMUL R36, R34, R36 ;  /* 0x0000002422247228 */ /* 0x000fd00000000000 */
[----:B------:R-:W-:Y:S02]  /*5fe0*/  DFMA R22, R22, R36, R34 ;  /* 0x000000241616722b */ /* 0x000fe40000000022 */
[----:B--2---:R-:W-:Y:S02]  /*5ff0*/  DMUL R36, R30, R30 ;  /* 0x0000001e1e247228 */ /* 0x004fe40000000000 */
[----:B---3--:R-:W-:-:S04]  /*6000*/  DMUL R30, R28, R28 ;  /* 0x0000001c1c1e7228 */ /* 0x008fc80000000000 */
[----:B------:R-:W-:Y:S02]  /*6010*/  DMUL R28, R32, R22 ;  /* 0x00000016201c7228 */ /* 0x000fe40000000000 */
[----:B-1----:R-:W-:Y:S02]  /*6020*/  DFMA R24, R24, R24, R36 ;  /* 0x000000181818722b */ /* 0x002fe40000000024 */
[----:B------:R-:W-:Y:S01]  /*6030*/  DFMA R30, R26, R26, R30 ;  /* 0x0000001a1a1e722b */ /* 0x000fe2000000001e */
[----:B------:R-:W-:Y:S01]  /*6040*/  IADD3 R37, PT, PT, R23, -0x100000, RZ ;  /* 0xfff0000017257810 */ /* 0x000fe20007ffe0ff */
[----:B------:R-:W-:Y:S02]  /*6050*/  IMAD.MOV.U32 R36, RZ, RZ, R22 ;  /* 0x000000ffff247224 */ /* 0x000fe400078e0016 */
[----:B------:R-:W-:-:S08]  /*6060*/  DFMA R26, R28, -R28, R32 ;  /* 0x8000001c1c1a722b */ /* 0x000fd00000000020 */
[----:B------:R-:W-:Y:S01]  /*6070*/  DFMA R42, R26, R36, R28 ;  /* 0x000000241a2a722b */ /* 0x000fe2000000001c */
[----:B------:R-:W-:Y:S10]  /*6080*/  @!P0 BRA `(.L_x_258) ;  /* 0x0000000000308947 */ /* 0x000ff40003800000 */
[----:B------:R-:W-:Y:S01]  /*6090*/  MOV R44, R22 ;  /* 0x00000016002c7202 */ /* 0x000fe20000000f00 */
[----:B------:R-:W-:Y:S01]  /*60a0*/  IMAD.MOV.U32 R36, RZ, RZ, R32 ;  /* 0x000000ffff247224 */ /* 0x000fe200078e0020 */
[----:B------:R-:W-:Y:S01]  /*60b0*/  MOV R22, R28 ;  /* 0x0000001c00167202 */ /* 0x000fe20000000f00 */
[----:B------:R-:W-:Y:S01]  /*60c0*/  IMAD.MOV.U32 R47, RZ, RZ, R27 ;  /* 0x000000ffff2f7224 */ /* 0x000fe200078e001b */
[----:B------:R-:W-:Y:S01]  /*60d0*/  MOV R46, R26 ;  /* 0x0000001a002e7202 */ /* 0x000fe20000000f00 */
[----:B------:R-:W-:Y:S01]  /*60e0*/  IMAD.MOV.U32 R23, RZ, RZ, R29 ;  /* 0x000000ffff177224 */ /* 0x000fe200078e001d */
[----:B------:R-:W-:Y:S01]  /*60f0*/  MOV R32, R34 ;  /* 0x0000002200207202 */ /* 0x000fe20000000f00 */
[----:B------:R-:W-:Y:S01]  /*6100*/  IMAD.MOV.U32 R45, RZ, RZ, R37 ;  /* 0x000000ffff2d7224 */ /* 0x000fe200078e0025 */
[----:B------:R-:W-:-:S07]  /*6110*/  MOV R28, 0x6130 ;  /* 0x00006130001c7802 */ /* 0x000fce0000000f00 */
[----:B------:R-:W-:Y:S05]  /*6120*/  CALL.REL.NOINC `($__internal_2_$__cuda_sm20_dsqrt_rn_f64_mediumpath_v1) ;  /* 0x0000000400bc7944 */ /* 0x000fea0003c00000 */
[----:B------:R-:W-:Y:S01]  /*6130*/  MOV R42, R32 ;  /* 0x00000020002a7202 */ /* 0x000fe20000000f00 */
[----:B------:R-:W-:-:S07]  /*6140*/  IMAD.MOV.U32 R43, RZ, RZ, R33 ;  /* 0x000000ffff2b7224 */ /* 0x000fce00078e0021 */
.L_x_258:
[----:B------:R-:W-:Y:S05]  /*6150*/  BSYNC.RECONVERGENT B0 ;  /* 0x0000000000007941 */ /* 0x000fea0003800200 */
.L_x_257:
[----:B------:R-:W0:Y:S01]  /*6160*/  MUFU.RSQ64H R33, R25 ;  /* 0x0000001900217308 */ /* 0x000e220000001c00 */
[----:B------:R-:W-:Y:S01]  /*6170*/  IADD3 R32, PT, PT, R25, -0x3500000, RZ ;  /* 0xfcb0000019207810 */ /* 0x000fe20007ffe0ff */
[----:B------:R-:W-:Y:S01]  /*6180*/  IMAD.MOV.U32 R22, RZ, RZ, 0x0 ;  /* 0x00000000ff167424 */ /* 0x000fe200078e00ff */
[----:B------:R-:W-:Y:S01]  /*6190*/  MOV R23, 0x3fd80000 ;  /* 0x3fd8000000177802 */ /* 0x000fe20000000f00 */
[----:B------:R-:W-:Y:S01]  /*61a0*/  BSSY.RECONVERGENT B0, `(.L_x_259) ;  /* 0x0000019000007945 */ /* 0x000fe20003800200 */
[----:B------:R-:W-:Y:S01]  /*61b0*/  ISETP.GE.U32.AND P0, PT, R32, 0x7ca00000, PT ;  /* 0x7ca000002000780c */ /* 0x000fe20003f06070 */
[----:B------:R-:W-:Y:S02]  /*61c0*/  DMUL R42, R42, 0.125 ;  /* 0x3fc000002a2a7828 */ /* 0x000fe40000000000 */
[----:B0-----:R-:W-:-:S08]  /*61d0*/  DMUL R26, R32, R32 ;  /* 0x00000020201a7228 */ /* 0x001fd00000000000 */
[----:B------:R-:W-:-:S08]  /*61e0*/  DFMA R26, R24, -R26, 1 ;  /* 0x3ff00000181a742b */ /* 0x000fd0000000081a */
[----:B------:R-:W-:Y:S02]  /*61f0*/  DFMA R22, R26, R22, 0.5 ;  /* 0x3fe000001a16742b */ /* 0x000fe40000000016 */
[----:B------:R-:W-:-:S08]  /*6200*/  DMUL R44, R32, R26 ;  /* 0x0000001a202c7228 */ /* 0x000fd00000000000 */
[----:B------:R-:W-:-:S08]  /*6210*/  DFMA R44, R22, R44, R32 ;  /* 0x0000002c162c722b */ /* 0x000fd00000000020 */
[----:B------:R-:W-:Y:S02]  /*6220*/  DMUL R26, R24, R44 ;  /* 0x0000002c181a7228 */ /* 0x000fe40000000000 */
[----:B------:R-:W-:Y:S01]  /*6230*/  VIADD R29, R45, 0xfff00000 ;  /* 0xfff000002d1d7836 */ /* 0x000fe20000000000 */
[----:B------:R-:W-:-:S05]  /*6240*/  MOV R28, R44 ;  /* 0x0000002c001c7202 */ /* 0x000fca0000000f00 */
[----:B------:R-:W-:-:S08]  /*6250*/  DFMA R22, R26, -R26, R24 ;  /* 0x8000001a1a16722b */ /* 0x000fd00000000018 */
[----:B------:R-:W-:Y:S01]  /*6260*/  DFMA R34, R22, R28, R26 ;  /* 0x0000001c1622722b */ /* 0x000fe2000000001a */
[----:B------:R-:W-:Y:S10]  /*6270*/  @!P0 BRA `(.L_x_260) ;  /* 0x00000000002c8947 */ /* 0x000ff40003800000 */
        /* <DEDUP_REMOVED lines=11> */
.L_x_260:
[----:B------:R-:W-:Y:S05]  /*6330*/  BSYNC.RECONVERGENT B0 ;  /* 0x0000000000007941 */ /* 0x000fea0003800200 */
.L_x_259:
[----:B------:R-:W0:Y:S01]  /*6340*/  MUFU.RSQ64H R29, R31 ;  /* 0x0000001f001d7308 */ /* 0x000e220000001c00 */
[----:B------:R-:W-:Y:S01]  /*6350*/  IADD3 R28, PT, PT, R31, -0x3500000, RZ ;  /* 0xfcb000001f1c7810 */ /* 0x000fe20007ffe0ff */
[----:B------:R-:W-:Y:S01]  /*6360*/  IMAD.MOV.U32 R22, RZ, RZ, 0x0 ;  /* 0x00000000ff167424 */ /* 0x000fe200078e00ff */
[----:B------:R-:W-:Y:S01]  /*6370*/  MOV R23, 0x3fd80000 ;  /* 0x3fd8000000177802 */ /* 0x000fe20000000f00 */
[----:B------:R-:W-:Y:S01]  /*6380*/  BSSY.RECONVERGENT B0, `(.L_x_261) ;  /* 0x0000014000007945 */ /* 0x000fe20003800200 */
[----:B------:R-:W-:Y:S02]  /*6390*/  ISETP.GE.U32.AND P0, PT, R28, 0x7ca00000, PT ;  /* 0x7ca000001c00780c */ /* 0x000fe40003f06070 */
[----:B0-----:R-:W-:-:S08]  /*63a0*/  DMUL R24, R28, R28 ;  /* 0x0000001c1c187228 */ /* 0x001fd00000000000 */
[----:B------:R-:W-:-:S08]  /*63b0*/  DFMA R24, R30, -R24, 1 ;  /* 0x3ff000001e18742b */ /* 0x000fd00000000818 */
[----:B------:R-:W-:Y:S02]  /*63c0*/  DFMA R22, R24, R22, 0.5 ;  /* 0x3fe000001816742b */ /* 0x000fe40000000016 */
[----:B------:R-:W-:Y:S02]  /*63d0*/  DMUL R44, R28, R24 ;  /* 0x000000181c2c7228 */ /* 0x000fe40000000000 */
[----:B------:R-:W-:-:S06]  /*63e0*/  DMUL R24, R34, 0.125 ;  /* 0x3fc0000022187828 */ /* 0x000fcc0000000000 */
        /* <DEDUP_REMOVED lines=10> */
[----:B------:R-:W-:Y:S02]  /*6490*/  MOV R45, R27 ;  /* 0x0000001b002d7202 */ /* 0x000fe40000000f00 */
[----:B------:R-:W-:-:S07]  /*64a0*/  MOV R28, 0x64c0 ;  /* 0x000064c0001c7802 */ /* 0x000fce0000000f00 */
[----:B------:R-:W-:Y:S05]  /*64b0*/  CALL.REL.NOINC `($__internal_2_$__cuda_sm20_dsqrt_rn_f64_mediumpath_v1) ;  /* 0x0000000000d87944 */ /* 0x000fea0003c00000 */
.L_x_262:
[----:B------:R-:W-:Y:S05]  /*64c0*/  BSYNC.RECONVERGENT B0 ;  /* 0x0000000000007941 */ /* 0x000fea0003800200 */
.L_x_261:
[----:B------:R-:W-:Y:S01]  /*64d0*/  DSETP.GT.AND P0, PT, R42, 255, PT ;  /* 0x406fe0002a00742a */ /* 0x000fe20003f04000 */
[----:B------:R-:W-:Y:S01]  /*64e0*/  UISETP.NE.AND UP0, UPT, UR22, UR32, UPT ;  /* 0x000000201600728c */ /* 0x000fe2000bf05270 */
[----:B------:R-:W-:Y:S01]  /*64f0*/  DMUL R32, R32, 0.125 ;  /* 0x3fc0000020207828 */ /* 0x000fe20000000000 */
[----:B------:R-:W-:Y:S01]  /*6500*/  IADD3 R16, PT, PT, R16, UR40, RZ ;  /* 0x0000002810107c10 */ /* 0x000fe2000fffe0ff */
[----:B------:R-:W-:Y:S01]  /*6510*/  VIADD R4, R4, UR40 ;  /* 0x0000002804047c36 */ /* 0x000fe20008000000 */
[----:B------:R-:W-:Y:S01]  /*6520*/  IADD3 R7, PT, PT, R7, UR40, RZ ;  /* 0x0000002807077c10 */ /* 0x000fe2000fffe0ff */
[----:B------:R-:W-:Y:S01]  /*6530*/  VIADD R0, R0, UR40 ;  /* 0x0000002800007c36 */ /* 0x000fe20008000000 */
[----:B------:R-:W-:Y:S01]  /*6540*/  FSEL R22, R42, RZ, !P0 ;  /* 0x000000ff2a167208 */ /* 0x000fe20004000000 */
[----:B------:R-:W-:Y:S01]  /*6550*/  VIADD R13, R13, UR40 ;  /* 0x000000280d0d7c36 */ /* 0x000fe20008000000 */
[----:B------:R-:W-:Y:S01]  /*6560*/  FSEL R23, R43, 3.748046875, !P0 ;  /* 0x406fe0002b177808 */ /* 0x000fe20004000000 */
[----:B------:R-:W-:Y:S01]  /*6570*/  DSETP.GT.AND P0, PT, R24, 255, PT ;  /* 0x406fe0001800742a */ /* 0x000fe20003f04000 */
[----:B------:R-:W-:Y:S01]  /*6580*/  IADD3 R10, PT, PT, R10, UR40, RZ ;  /* 0x000000280a0a7c10 */ /* 0x000fe2000fffe0ff */
[----:B------:R-:W-:Y:S01]  /*6590*/  VIADD R40, R40, UR40 ;  /* 0x0000002828287c36 */ /* 0x000fe20008000000 */
[----:B------:R0:W1:Y:S01]  /*65a0*/  F2I.U32.F64.TRUNC R35, R22 ;  /* 0x0000001600237311 */ /* 0x000062000030d000 */
[----:B------:R-:W-:Y:S01]  /*65b0*/  IADD3 R41, PT, PT, R41, UR40, RZ ;  /* 0x0000002829297c10 */ /* 0x000fe2000fffe0ff */
[----:B------:R-:W-:Y:S01]  /*65c0*/  VIADD R39, R39, UR40 ;  /* 0x0000002827277c36 */ /* 0x000fe20008000000 */
[----:B------:R-:W-:Y:S01]  /*65d0*/  FSEL R30, R24, RZ, !P0 ;  /* 0x000000ff181e7208 */ /* 0x000fe20004000000 */
[----:B------:R-:W-:Y:S01]  /*65e0*/  VIADD R24, R17, 0xffffffff ;  /* 0xffffffff11187836 */ /* 0x000fe20000000000 */
[----:B------:R-:W-:Y:S01]  /*65f0*/  FSEL R31, R25, 3.748046875, !P0 ;  /* 0x406fe000191f7808 */ /* 0x000fe20004000000 */
[----:B------:R-:W-:Y:S01]  /*6600*/  DSETP.GT.AND P0, PT, R32, 255, PT ;  /* 0x406fe0002000742a */ /* 0x000fe20003f04000 */
[----:B------:R-:W-:Y:S01]  /*6610*/  IADD3 R25, PT, PT, R17, -0x2, RZ ;  /* 0xfffffffe11197810 */ /* 0x000fe20007ffe0ff */
[----:B------:R-:W-:Y:S01]  /*6620*/  VIADD R19, R19, UR40 ;  /* 0x0000002813137c36 */ /* 0x000fe20008000000 */
[----:B------:R-:W-:Y:S01]  /*6630*/  IADD3 R24, P1, PT, R24, UR30, RZ ;  /* 0x0000001e18187c10 */ /* 0x000fe2000ff3e0ff */
[----:B------:R-:W-:Y:S01]  /*6640*/  VIADD R20, R20, UR40 ;  /* 0x0000002814147c36 */ /* 0x000fe20008000000 */
[----:B------:R-:W2:Y:S01]  /*6650*/  F2I.U32.F64.TRUNC R31, R30 ;  /* 0x0000001e001f7311 */ /* 0x000ea2000030d000 */
[----:B------:R-:W-:Y:S01]  /*6660*/  FSEL R29, R33, 3.748046875, !P0 ;  /* 0x406fe000211d7808 */ /* 0x000fe20004000000 */
[----:B------:R-:W-:Y:S01]  /*6670*/  VIADD R12, R12, UR40 ;  /* 0x000000280c0c7c36 */ /* 0x000fe20008000000 */
[----:B------:R-:W-:Y:S01]  /*6680*/  FSEL R28, R32, RZ, !P0 ;  /* 0x000000ff201c7208 */ /* 0x000fe20004000000 */
[----:B------:R-:W-:Y:S01]  /*6690*/  VIADD R6, R6, UR40 ;  /* 0x0000002806067c36 */ /* 0x000fe20008000000 */
[----:B------:R-:W-:Y:S01]  /*66a0*/  IADD3 R26, P0, PT, R17, UR30, RZ ;  /* 0x0000001e111a7c10 */ /* 0x000fe2000ff1e0ff */
[----:B------:R-:W-:Y:S01]  /*66b0*/  VIADD R14, R14, UR40 ;  /* 0x000000280e0e7c36 */ /* 0x000fe20008000000 */
[----:B------:R-:W-:Y:S01]  /*66c0*/  IADD3 R18, PT, PT, R18, UR40, RZ ;  /* 0x0000002812127c10 */ /* 0x000fe2000fffe0ff */
[----:B------:R-:W3:Y:S01]  /*66d0*/  F2I.U32.F64.TRUNC R29, R28 ;  /* 0x0000001c001d7311 */ /* 0x000ee2000030d000 */
[----:B------:R-:W-:Y:S01]  /*66e0*/  IADD3 R21, PT, PT, R21, UR40, RZ ;  /* 0x0000002815157c10 */ /* 0x000fe2000fffe0ff */
[----:B------:R-:W-:Y:S01]  /*66f0*/  IMAD.X R27, RZ, RZ, UR31, P0 ;  /* 0x0000001fff1b7e24 */ /* 0x000fe200080e06ff */
[----:B0-----:R-:W-:Y:S01]  /*6700*/  IADD3 R22, P0, PT, R25, UR30, RZ ;  /* 0x0000001e19167c10 */ /* 0x001fe2000ff1e0ff */
[----:B------:R-:W-:Y:S01]  /*6710*/  VIADD R2, R2, UR40 ;  /* 0x0000002802027c36 */ /* 0x000fe20008000000 */
[----:B------:R-:W-:Y:S01]  /*6720*/  IADD3.X R25, PT, PT, RZ, UR31, RZ, P1, !PT ;  /* 0x0000001fff197c10 */ /* 0x000fe20008ffe4ff */
[----:B------:R-:W-:Y:S01]  /*6730*/  VIADD R5, R5, UR40 ;  /* 0x0000002805057c36 */ /* 0x000fe20008000000 */
[----:B-1----:R0:W-:Y:S01]  /*6740*/  STG.E.U8 desc[UR24][R26.64], R35 ;  /* 0x000000231a007986 */ /* 0x0021e2000c101118 */
[----:B------:R-:W-:Y:S01]  /*6750*/  IMAD.X R23, RZ, RZ, UR31, P0 ;  /* 0x0000001fff177e24 */ /* 0x000fe200080e06ff */
[----:B------:R-:W-:Y:S01]  /*6760*/  IADD3 R38, PT, PT, R38, UR40, RZ ;  /* 0x0000002826267c10 */ /* 0x000fe2000fffe0ff */
[----:B------:R-:W-:Y:S01]  /*6770*/  UMOV UR4, UR22 ;  /* 0x0000001600047c82 */ /* 0x000fe20008000000 */
[----:B--2---:R0:W-:Y:S01]  /*6780*/  STG.E.U8 desc[UR24][R24.64], R31 ;  /* 0x0000001f18007986 */ /* 0x0041e2000c101118 */
[----:B------:R-:W-:-:S02]  /*6790*/  IADD3 R15, PT, PT, R15, UR40, RZ ;  /* 0x000000280f0f7c10 */ /* 0x000fc4000fffe0ff */
[----:B------:R-:W-:Y:S01]  /*67a0*/  IADD3 R9, PT, PT, R9, UR40, RZ ;  /* 0x0000002809097c10 */ /* 0x000fe2000fffe0ff */
[----:B---3--:R0:W-:Y:S01]  /*67b0*/  STG.E.U8 desc[UR24][R22.64], R29 ;  /* 0x0000001d16007986 */ /* 0x0081e2000c101118 */
[----:B------:R-:W-:Y:S02]  /*67c0*/  IADD3 R3, PT, PT, R3, UR40, RZ ;  /* 0x0000002803037c10 */ /* 0x000fe4000fffe0ff */
[----:B------:R-:W-:Y:S02]  /*67d0*/  IADD3 R11, PT, PT, R11, UR40, RZ ;  /* 0x000000280b0b7c10 */ /* 0x000fe4000fffe0ff */
[----:B------:R-:W-:Y:S02]  /*67e0*/  IADD3 R8, PT, PT, R8, UR40, RZ ;  /* 0x0000002808087c10 */ /* 0x000fe4000fffe0ff */
[----:B------:R-:W-:Y:S01]  /*67f0*/  IADD3 R17, PT, PT, R17, UR40, RZ ;  /* 0x0000002811117c10 */ /* 0x000fe2000fffe0ff */
[----:B------:R-:W-:Y:S06]  /*6800*/  BRA.U UP0, `(.L_x_263) ;  /* 0xffffff9d00d47547 */ /* 0x000fec000b83ffff */
[----:B------:R-:W-:Y:S05]  /*6810*/  EXIT ;  /* 0x000000000000794d */ /* 0x000fea0003800000 */
        .weak           $__internal_2_$__cuda_sm20_dsqrt_rn_f64_mediumpath_v1
        .type           $__internal_2_$__cuda_sm20_dsqrt_rn_f64_mediumpath_v1,@function
        .size           $__internal_2_$__cuda_sm20_dsqrt_rn_f64_mediumpath_v1,(.L_x_271 - $__internal_2_$__cuda_sm20_dsqrt_rn_f64_mediumpath_v1)
$__internal_2_$__cuda_sm20_dsqrt_rn_f64_mediumpath_v1:
[----:B------:R-:W-:Y:S01]  /*6820*/  ISETP.GE.U32.AND P0, PT, R32, -0x3400000, PT ;  /* 0xfcc000002000780c */ /* 0x000fe20003f06070 */
[----:B------:R-:W-:Y:S01]  /*6830*/  BSSY.RECONVERGENT B1, `(.L_x_264) ;  /* 0x0000024000017945 */ /* 0x000fe20003800200 */
[----:B------:R-:W-:-:S11]  /*6840*/  IMAD.MOV.U32 R32, RZ, RZ, R36 ;  /* 0x000000ffff207224 */ /* 0x000fd600078e0024 */
[----:B------:R-:W-:Y:S05]  /*6850*/  @!P0 BRA `(.L_x_265) ;  /* 0x0000000000208947 */ /* 0x000fea0003800000 */
[----:B------:R-:W-:-:S10]  /*6860*/  DFMA.RM R44, R46, R44, R22 ;  /* 0x0000002c2e2c722b */ /* 0x000fd40000004016 */
[----:B------:R-:W-:-:S04]  /*6870*/  IADD3 R22, P0, PT, R44, 0x1, RZ ;  /* 0x000000012c167810 */ /* 0x000fc80007f1e0ff */
[----:B------:R-:W-:-:S06]  /*6880*/  IADD3.X R23, PT, PT, RZ, R45, RZ, P0, !PT ;  /* 0x0000002dff177210 */ /* 0x000fcc00007fe4ff */
[----:B------:R-:W-:-:S08]  /*6890*/  DFMA.RP R32, -R44, R22, R32 ;  /* 0x000000162c20722b */ /* 0x000fd00000008120 */
[----:B------:R-:W-:-:S06]  /*68a0*/  DSETP.GT.AND P0, PT, R32, RZ, PT ;  /* 0x000000ff2000722a */ /* 0x000fcc0003f04000 */
[----:B------:R-:W-:Y:S02]  /*68b0*/  FSEL R22, R22, R44, P0 ;  /* 0x0000002c16167208 */ /* 0x000fe40000000000 */
[----:B------:R-:W-:Y:S01]  /*68c0*/  FSEL R23, R23, R45, P0 ;  /* 0x0000002d17177208 */ /* 0x000fe20000000000 */
[----:B------:R-:W-:Y:S06]  /*68d0*/  BRA `(.L_x_266) ;  /* 0x0000000000647947 */ /* 0x000fec0003800000 */
.L_x_265:
[----:B------:R-:W-:-:S14]  /*68e0*/  DSETP.NE.AND P0, PT, R32, RZ, PT ;  /* 0x000000ff2000722a */ /* 0x000fdc0003f05000 */
[----:B------:R-:W-:Y:S05]  /*68f0*/  @!P0 BRA `(.L_x_267) ;  /* 0x0000000000588947 */ /* 0x000fea0003800000 */
[----:B------:R-:W-:-:S13]  /*6900*/  ISETP.GE.AND P0, PT, R33, RZ, PT ;  /* 0x000000ff2100720c */ /* 0x000fda0003f06270 */
[----:B------:R-:W-:Y:S01]  /*6910*/  @!P0 IMAD.MOV.U32 R22, RZ, RZ, 0x0 ;  /* 0x00000000ff168424 */ /* 0x000fe200078e00ff */
[----:B------:R-:W-:Y:S01]  /*6920*/  @!P0 MOV R23, 0xfff80000 ;  /* 0xfff8000000178802 */ /* 0x000fe20000000f00 */
[----:B------:R-:W-:Y:S06]  /*6930*/  @!P0 BRA `(.L_x_266) ;  /* 0x00000000004c8947 */ /* 0x000fec0003800000 */
[----:B------:R-:W-:-:S13]  /*6940*/  ISETP.GT.AND P0, PT, R33, 0x7fefffff, PT ;  /* 0x7fefffff2100780c */ /* 0x000fda0003f04270 */
[----:B------:R-:W-:Y:S05]  /*6950*/  @P0 BRA `(.L_x_267) ;  /* 0x0000000000400947 */ /* 0x000fea0003800000 */
[----:B------:R-:W-:Y:S01]  /*6960*/  DMUL R34, R32, 8.11296384146066816958e+31 ;  /* 0x4690000020227828 */ /* 0x000fe20000000000 */
[----:B------:R-:W-:Y:S01]  /*6970*/  MOV R22, 0x0 ;  /* 0x0000000000167802 */ /* 0x000fe20000000f00 */
[----:B------:R-:W-:Y:S02]  /*6980*/  IMAD.MOV.U32 R32, RZ, RZ, RZ ;  /* 0x000000ffff207224 */ /* 0x000fe400078e00ff */
[----:B------:R-:W-:Y:S02]  /*6990*/  IMAD.MOV.U32 R23, RZ, RZ, 0x3fd80000 ;  /* 0x3fd80000ff177424 */ /* 0x000fe400078e00ff */
[----:B------:R-:W0:Y:S02]  /*69a0*/  MUFU.RSQ64H R33, R35 ;  /* 0x0000002300217308 */ /* 0x000e240000001c00 */
[----:B0-----:R-:W-:-:S08]  /*69b0*/  DMUL R26, R32, R32 ;  /* 0x00000020201a7228 */ /* 0x001fd00000000000 */
[----:B------:R-:W-:-:S08]  /*69c0*/  DFMA R26, R34, -R26, 1 ;  /* 0x3ff00000221a742b */ /* 0x000fd0000000081a */
[----:B------:R-:W-:Y:S02]  /*69d0*/  DFMA R22, R26, R22, 0.5 ;  /* 0x3fe000001a16742b */ /* 0x000fe40000000016 */
[----:B------:R-:W-:-:S08]  /*69e0*/  DMUL R26, R32, R26 ;  /* 0x0000001a201a7228 */ /* 0x000fd00000000000 */
[----:B------:R-:W-:-:S08]  /*69f0*/  DFMA R26, R22, R26, R32 ;  /* 0x0000001a161a722b */ /* 0x000fd00000000020 */
[----:B------:R-:W-:Y:S02]  /*6a00*/  DMUL R22, R34, R26 ;  /* 0x0000001a22167228 */ /* 0x000fe40000000000 */
[----:B------:R-:W-:-:S06]  /*6a10*/  IADD3 R27, PT, PT, R27, -0x100000, RZ ;  /* 0xfff000001b1b7810 */ /* 0x000fcc0007ffe0ff */
[----:B------:R-:W-:-:S08]  /*6a20*/  DFMA R32, R22, -R22, R34 ;  /* 0x800000161620722b */ /* 0x000fd00000000022 */
[----:B------:R-:W-:-:S10]  /*6a30*/  DFMA R22, R26, R32, R22 ;  /* 0x000000201a16722b */ /* 0x000fd40000000016 */
[----:B------:R-:W-:Y:S01]  /*6a40*/  VIADD R23, R23, 0xfcb00000 ;  /* 0xfcb0000017177836 */ /* 0x000fe20000000000 */
[----:B------:R-:W-:Y:S06]  /*6a50*/  BRA `(.L_x_266) ;  /* 0x0000000000047947 */ /* 0x000fec0003800000 */
.L_x_267:
[----:B------:R-:W-:-:S11]  /*6a60*/  DADD R22, R32, R32 ;  /* 0x0000000020167229 */ /* 0x000fd60000000020 */
.L_x_266:
[----:B------:R-:W-:Y:S05]  /*6a70*/  BSYNC.RECONVERGENT B1 ;  /* 0x0000000000017941 */ /* 0x000fea0003800200 */
.L_x_264:
[----:B------:R-:W-:Y:S01]  /*6a80*/  HFMA2 R29, -RZ, RZ, 0, 0 ;  /* 0x00000000ff1d7431 */ /* 0x000fe200000001ff */
[----:B------:R-:W-:Y:S01]  /*6a90*/  MOV R32, R22 ;  /* 0x0000001600207202 */ /* 0x000fe20000000f00 */
[----:B------:R-:W-:Y:S02]  /*6aa0*/  IMAD.MOV.U32 R33, RZ, RZ, R23 ;  /* 0x000000ffff217224 */ /* 0x000fe400078e0017 */
[----:B------:R-:W-:Y:S05]  /*6ab0*/  RET.REL.NODEC R28 `(_Z14sobel_originalPhS_jjj) ;  /* 0xffffff941c507950 */ /* 0x000fea0003c3ffff */
.L_x_268:
        /* <DEDUP_REMOVED lines=12> */
.L_x_271:


//--------------------- .nv.shared._Z11sobel_opt_2PhS_jjj --------------------------
	.section	.nv.shared._Z11sobel_opt_2PhS_jjj,"aw",@nobits
	.sectionflags	@""
.nv.shared._Z11sobel_opt_2PhS_jjj:
	.zero		2224


//--------------------- .nv.shared.reserved.0     --------------------------
	.section	.nv.shared.reserved.0,"aw",@nobits
	.weak		__nv_reservedSMEM_offset_0_alias
	.size		__nv_reservedSMEM_offset_0_alias, 0, 64
	.other		__nv_reservedSMEM_offset_0_alias,@"STO_CUDA_RESERVED_SHARED STV_DEFAULT"
__nv_reservedSMEM_offset_0_alias:
	.zero		0
	.zero		64


//--------------------- .nv.shared._Z11sobel_opt_1PhS_jjj --------------------------
	.section	.nv.shared._Z11sobel_opt_1PhS_jjj,"aw",@nobits
	.sectionflags	@""
.nv.shared._Z11sobel_opt_1PhS_jjj:
	.zero		8764


//--------------------- .nv.constant0._Z11sobel_opt_2PhS_jjj --------------------------
	.section	.nv.constant0._Z11sobel_opt_2PhS_jjj,"a",@progbits
	.sectionflags	@""
	.align	4
.nv.constant0._Z11sobel_opt_2PhS_jjj:
	.zero		924


//--------------------- .nv.constant0._Z11sobel_opt_1PhS_jjj --------------------------
	.section	.nv.constant0._Z11sobel_opt_1PhS_jjj,"a",@progbits
	.sectionflags	@""
	.align	4
.nv.constant0._Z11sobel_opt_1PhS_jjj:
	.zero		924


//--------------------- .nv.constant0._Z14sobel_originalPhS_jjj --------------------------
	.section	.nv.constant0._Z14sobel_originalPhS_jjj,"a",@progbits
	.sectionflags	@""
	.align	4
.nv.constant0._Z14sobel_originalPhS_jjj:
	.zero		924


//--------------------- SYMBOLS --------------------------

	.type		.nv.reservedSmem.offset0,@object
	.size		.nv.reservedSmem.offset0,0x4
	.type		.nv.reservedSmem.cap,@object
	.size		.nv.reservedSmem.cap,0x4
